//
// Generated by NVIDIA NVVM Compiler
//
// Compiler Build ID: CL-36424714
// Cuda compilation tools, release 13.0, V13.0.88
// Based on NVVM 20.0.0
//

.version 9.0
.target sm_100
.address_size 64

	// .globl	_Z15Force_update_1DPdS_S_S_S_S_S_S_S_S_S_S_ddj
.extern .func __assertfail
(
	.param .b64 __assertfail_param_0,
	.param .b64 __assertfail_param_1,
	.param .b32 __assertfail_param_2,
	.param .b64 __assertfail_param_3,
	.param .b64 __assertfail_param_4
)
;
.func  (.param .b64 func_retval0) __internal_accurate_pow
(
	.param .b64 __internal_accurate_pow_param_0
)
;
.global .align 1 .b8 __unnamed_1[171] = {118, 111, 105, 100, 32, 70, 111, 114, 99, 101, 95, 117, 112, 100, 97, 116, 101, 95, 49, 68, 40, 100, 111, 117, 98, 108, 101, 32, 42, 44, 32, 100, 111, 117, 98, 108, 101, 32, 42, 44, 32, 100, 111, 117, 98, 108, 101, 32, 42, 44, 32, 100, 111, 117, 98, 108, 101, 32, 42, 44, 32, 100, 111, 117, 98, 108, 101, 32, 42, 44, 32, 100, 111, 117, 98, 108, 101, 32, 42, 44, 32, 100, 111, 117, 98, 108, 101, 32, 42, 44, 32, 100, 111, 117, 98, 108, 101, 32, 42, 44, 32, 100, 111, 117, 98, 108, 101, 32, 42, 44, 32, 100, 111, 117, 98, 108, 101, 32, 42, 44, 32, 100, 111, 117, 98, 108, 101, 32, 42, 44, 32, 100, 111, 117, 98, 108, 101, 32, 42, 44, 32, 100, 111, 117, 98, 108, 101, 44, 32, 100, 111, 117, 98, 108, 101, 44, 32, 117, 110, 115, 105, 103, 110, 101, 100, 32, 105, 110, 116, 41};
.global .align 1 .b8 $str[7] = {100, 32, 33, 61, 32, 48};
.global .align 1 .b8 $str$1[27] = {47, 116, 109, 112, 47, 115, 97, 115, 115, 95, 99, 117, 95, 121, 115, 119, 121, 115, 116, 107, 105, 47, 107, 46, 99, 117};

.visible .entry _Z15Force_update_1DPdS_S_S_S_S_S_S_S_S_S_S_ddj(
	.param .u64 .ptr .align 1 _Z15Force_update_1DPdS_S_S_S_S_S_S_S_S_S_S_ddj_param_0,
	.param .u64 .ptr .align 1 _Z15Force_update_1DPdS_S_S_S_S_S_S_S_S_S_S_ddj_param_1,
	.param .u64 .ptr .align 1 _Z15Force_update_1DPdS_S_S_S_S_S_S_S_S_S_S_ddj_param_2,
	.param .u64 .ptr .align 1 _Z15Force_update_1DPdS_S_S_S_S_S_S_S_S_S_S_ddj_param_3,
	.param .u64 .ptr .align 1 _Z15Force_update_1DPdS_S_S_S_S_S_S_S_S_S_S_ddj_param_4,
	.param .u64 .ptr .align 1 _Z15Force_update_1DPdS_S_S_S_S_S_S_S_S_S_S_ddj_param_5,
	.param .u64 .ptr .align 1 _Z15Force_update_1DPdS_S_S_S_S_S_S_S_S_S_S_ddj_param_6,
	.param .u64 .ptr .align 1 _Z15Force_update_1DPdS_S_S_S_S_S_S_S_S_S_S_ddj_param_7,
	.param .u64 .ptr .align 1 _Z15Force_update_1DPdS_S_S_S_S_S_S_S_S_S_S_ddj_param_8,
	.param .u64 .ptr .align 1 _Z15Force_update_1DPdS_S_S_S_S_S_S_S_S_S_S_ddj_param_9,
	.param .u64 .ptr .align 1 _Z15Force_update_1DPdS_S_S_S_S_S_S_S_S_S_S_ddj_param_10,
	.param .u64 .ptr .align 1 _Z15Force_update_1DPdS_S_S_S_S_S_S_S_S_S_S_ddj_param_11,
	.param .f64 _Z15Force_update_1DPdS_S_S_S_S_S_S_S_S_S_S_ddj_param_12,
	.param .f64 _Z15Force_update_1DPdS_S_S_S_S_S_S_S_S_S_S_ddj_param_13,
	.param .u32 _Z15Force_update_1DPdS_S_S_S_S_S_S_S_S_S_S_ddj_param_14
)
{
	.reg .pred 	%p<43>;
	.reg .b32 	%r<60>;
	.reg .b64 	%rd<60>;
	.reg .b64 	%fd<155>;

	ld.param.u64 	%rd17, [_Z15Force_update_1DPdS_S_S_S_S_S_S_S_S_S_S_ddj_param_0];
	ld.param.u64 	%rd13, [_Z15Force_update_1DPdS_S_S_S_S_S_S_S_S_S_S_ddj_param_1];
	ld.param.u64 	%rd18, [_Z15Force_update_1DPdS_S_S_S_S_S_S_S_S_S_S_ddj_param_2];
	ld.param.u32 	%r14, [_Z15Force_update_1DPdS_S_S_S_S_S_S_S_S_S_S_ddj_param_14];
	cvta.to.global.u64 	%rd1, %rd18;
	cvta.to.global.u64 	%rd2, %rd13;
	cvta.to.global.u64 	%rd3, %rd17;
	mov.u32 	%r15, %tid.x;
	mov.u32 	%r16, %ctaid.x;
	mov.u32 	%r17, %ntid.x;
	mad.lo.s32 	%r1, %r16, %r17, %r15;
	mul.wide.s32 	%rd19, %r1, 8;
	add.s64 	%rd20, %rd3, %rd19;
	ld.global.f64 	%fd1, [%rd20];
	add.s64 	%rd21, %rd2, %rd19;
	ld.global.f64 	%fd2, [%rd21];
	add.s64 	%rd22, %rd1, %rd19;
	ld.global.f64 	%fd3, [%rd22];
	setp.eq.s32 	%p2, %r14, 0;
	mov.f64 	%fd138, 0d0000000000000000;
	mov.f64 	%fd139, %fd138;
	mov.f64 	%fd140, %fd138;
	@%p2 bra 	$L__BB0_32;
	mov.f64 	%fd66, 0d4018000000000000;
	{
	.reg .b32 %temp; 
	mov.b64 	{%temp, %r2}, %fd66;
	}
	and.b32  	%r19, %r2, 2146435072;
	setp.eq.s32 	%p3, %r19, 1073741824;
	setp.lt.s32 	%p4, %r2, 0;
	selp.b32 	%r3, 0, 2146435072, %p4;
	and.b32  	%r20, %r2, 2147483647;
	setp.ne.s32 	%p5, %r20, 1071644672;
	and.pred  	%p1, %p3, %p5;
	setp.eq.s32 	%p6, %r14, 1;
	mov.f64 	%fd140, 0d0000000000000000;
	mov.b32 	%r59, 0;
	mov.f64 	%fd139, %fd140;
	mov.f64 	%fd138, %fd140;
	@%p6 bra 	$L__BB0_22;
	add.s64 	%rd59, %rd3, 8;
	add.s64 	%rd58, %rd2, 8;
	add.s64 	%rd57, %rd1, 8;
	neg.s32 	%r57, %r1;
	mov.f64 	%fd140, 0d0000000000000000;
	mov.b32 	%r58, 0;
$L__BB0_3:
	setp.eq.s32 	%p7, %r57, 0;
	@%p7 bra 	$L__BB0_12;
	ld.global.f64 	%fd68, [%rd59+-8];
	sub.f64 	%fd7, %fd1, %fd68;
	ld.global.f64 	%fd69, [%rd58+-8];
	sub.f64 	%fd8, %fd2, %fd69;
	mul.f64 	%fd70, %fd8, %fd8;
	fma.rn.f64 	%fd71, %fd7, %fd7, %fd70;
	ld.global.f64 	%fd72, [%rd57+-8];
	sub.f64 	%fd9, %fd3, %fd72;
	fma.rn.f64 	%fd10, %fd9, %fd9, %fd71;
	setp.neu.f64 	%p8, %fd10, 0d0000000000000000;
	@%p8 bra 	$L__BB0_6;
	mov.u64 	%rd23, $str;
	cvta.global.u64 	%rd24, %rd23;
	mov.u64 	%rd25, $str$1;
	cvta.global.u64 	%rd26, %rd25;
	mov.u64 	%rd27, __unnamed_1;
	cvta.global.u64 	%rd28, %rd27;
	{ // callseq 0, 0
	.param .b64 param0;
	st.param.b64 	[param0], %rd24;
	.param .b64 param1;
	st.param.b64 	[param1], %rd26;
	.param .b32 param2;
	st.param.b32 	[param2], 85;
	.param .b64 param3;
	st.param.b64 	[param3], %rd28;
	.param .b64 param4;
	st.param.b64 	[param4], 1;
	call.uni 
	__assertfail, 
	(
	param0, 
	param1, 
	param2, 
	param3, 
	param4
	);
	} // callseq 0
$L__BB0_6:
	ld.param.f64 	%fd128, [_Z15Force_update_1DPdS_S_S_S_S_S_S_S_S_S_S_ddj_param_12];
	setp.lt.s32 	%p9, %r2, 0;
	and.b32  	%r22, %r2, 2146435072;
	setp.eq.s32 	%p10, %r22, 1073741824;
	sqrt.rn.f64 	%fd73, %fd10;
	div.rn.f64 	%fd11, %fd128, %fd73;
	{
	.reg .b32 %temp; 
	mov.b64 	{%temp, %r7}, %fd11;
	}
	abs.f64 	%fd12, %fd11;
	{ // callseq 1, 0
	.param .b64 param0;
	st.param.f64 	[param0], %fd12;
	.param .b64 retval0;
	call.uni (retval0), 
	__internal_accurate_pow, 
	(
	param0
	);
	ld.param.f64 	%fd74, [retval0];
	} // callseq 1
	setp.lt.s32 	%p11, %r7, 0;
	neg.f64 	%fd76, %fd74;
	selp.f64 	%fd77, %fd76, %fd74, %p10;
	selp.f64 	%fd78, %fd77, %fd74, %p11;
	setp.eq.f64 	%p12, %fd11, 0d0000000000000000;
	selp.b32 	%r23, %r7, 0, %p10;
	or.b32  	%r24, %r23, 2146435072;
	selp.b32 	%r25, %r24, %r23, %p9;
	mov.b32 	%r26, 0;
	mov.b64 	%fd79, {%r26, %r25};
	selp.f64 	%fd137, %fd79, %fd78, %p12;
	add.f64 	%fd80, %fd11, 0d4018000000000000;
	{
	.reg .b32 %temp; 
	mov.b64 	{%temp, %r27}, %fd80;
	}
	and.b32  	%r28, %r27, 2146435072;
	setp.ne.s32 	%p13, %r28, 2146435072;
	@%p13 bra 	$L__BB0_11;
	setp.num.f64 	%p14, %fd11, %fd11;
	@%p14 bra 	$L__BB0_9;
	mov.f64 	%fd81, 0d4018000000000000;
	add.rn.f64 	%fd137, %fd11, %fd81;
	bra.uni 	$L__BB0_11;
$L__BB0_9:
	setp.neu.f64 	%p15, %fd12, 0d7FF0000000000000;
	@%p15 bra 	$L__BB0_11;
	or.b32  	%r29, %r3, -2147483648;
	selp.b32 	%r30, %r29, %r3, %p1;
	selp.b32 	%r31, %r30, %r3, %p11;
	mov.b32 	%r32, 0;
	mov.b64 	%fd137, {%r32, %r31};
$L__BB0_11:
	ld.param.f64 	%fd131, [_Z15Force_update_1DPdS_S_S_S_S_S_S_S_S_S_S_ddj_param_13];
	setp.eq.f64 	%p17, %fd11, 0d3FF0000000000000;
	selp.f64 	%fd82, 0d3FF0000000000000, %fd137, %p17;
	mul.f64 	%fd83, %fd131, 0d4038000000000000;
	div.rn.f64 	%fd84, %fd83, %fd10;
	mul.f64 	%fd85, %fd84, %fd82;
	fma.rn.f64 	%fd86, %fd82, 0d4000000000000000, 0dBFF0000000000000;
	mul.f64 	%fd87, %fd85, %fd86;
	fma.rn.f64 	%fd138, %fd7, %fd87, %fd138;
	fma.rn.f64 	%fd139, %fd8, %fd87, %fd139;
	fma.rn.f64 	%fd140, %fd9, %fd87, %fd140;
$L__BB0_12:
	add.s32 	%r33, %r58, 1;
	setp.eq.s32 	%p18, %r1, %r33;
	@%p18 bra 	$L__BB0_21;
	ld.global.f64 	%fd88, [%rd59];
	sub.f64 	%fd23, %fd1, %fd88;
	ld.global.f64 	%fd89, [%rd58];
	sub.f64 	%fd24, %fd2, %fd89;
	mul.f64 	%fd90, %fd24, %fd24;
	fma.rn.f64 	%fd91, %fd23, %fd23, %fd90;
	ld.global.f64 	%fd92, [%rd57];
	sub.f64 	%fd25, %fd3, %fd92;
	fma.rn.f64 	%fd26, %fd25, %fd25, %fd91;
	setp.neu.f64 	%p19, %fd26, 0d0000000000000000;
	@%p19 bra 	$L__BB0_15;
	mov.u64 	%rd29, $str;
	cvta.global.u64 	%rd30, %rd29;
	mov.u64 	%rd31, $str$1;
	cvta.global.u64 	%rd32, %rd31;
	mov.u64 	%rd33, __unnamed_1;
	cvta.global.u64 	%rd34, %rd33;
	{ // callseq 2, 0
	.param .b64 param0;
	st.param.b64 	[param0], %rd30;
	.param .b64 param1;
	st.param.b64 	[param1], %rd32;
	.param .b32 param2;
	st.param.b32 	[param2], 85;
	.param .b64 param3;
	st.param.b64 	[param3], %rd34;
	.param .b64 param4;
	st.param.b64 	[param4], 1;
	call.uni 
	__assertfail, 
	(
	param0, 
	param1, 
	param2, 
	param3, 
	param4
	);
	} // callseq 2
$L__BB0_15:
	ld.param.f64 	%fd129, [_Z15Force_update_1DPdS_S_S_S_S_S_S_S_S_S_S_ddj_param_12];
	setp.lt.s32 	%p20, %r2, 0;
	and.b32  	%r34, %r2, 2146435072;
	setp.eq.s32 	%p21, %r34, 1073741824;
	sqrt.rn.f64 	%fd93, %fd26;
	div.rn.f64 	%fd27, %fd129, %fd93;
	{
	.reg .b32 %temp; 
	mov.b64 	{%temp, %r8}, %fd27;
	}
	abs.f64 	%fd28, %fd27;
	{ // callseq 3, 0
	.param .b64 param0;
	st.param.f64 	[param0], %fd28;
	.param .b64 retval0;
	call.uni (retval0), 
	__internal_accurate_pow, 
	(
	param0
	);
	ld.param.f64 	%fd94, [retval0];
	} // callseq 3
	setp.lt.s32 	%p22, %r8, 0;
	neg.f64 	%fd96, %fd94;
	selp.f64 	%fd97, %fd96, %fd94, %p21;
	selp.f64 	%fd98, %fd97, %fd94, %p22;
	setp.eq.f64 	%p23, %fd27, 0d0000000000000000;
	selp.b32 	%r35, %r8, 0, %p21;
	or.b32  	%r36, %r35, 2146435072;
	selp.b32 	%r37, %r36, %r35, %p20;
	mov.b32 	%r38, 0;
	mov.b64 	%fd99, {%r38, %r37};
	selp.f64 	%fd141, %fd99, %fd98, %p23;
	add.f64 	%fd100, %fd27, 0d4018000000000000;
	{
	.reg .b32 %temp; 
	mov.b64 	{%temp, %r39}, %fd100;
	}
	and.b32  	%r40, %r39, 2146435072;
	setp.ne.s32 	%p24, %r40, 2146435072;
	@%p24 bra 	$L__BB0_20;
	setp.nan.f64 	%p25, %fd27, %fd27;
	@%p25 bra 	$L__BB0_19;
	setp.neu.f64 	%p26, %fd28, 0d7FF0000000000000;
	@%p26 bra 	$L__BB0_20;
	or.b32  	%r41, %r3, -2147483648;
	selp.b32 	%r42, %r41, %r3, %p1;
	selp.b32 	%r43, %r42, %r3, %p22;
	mov.b32 	%r44, 0;
	mov.b64 	%fd141, {%r44, %r43};
	bra.uni 	$L__BB0_20;
$L__BB0_19:
	mov.f64 	%fd101, 0d4018000000000000;
	add.rn.f64 	%fd141, %fd27, %fd101;
$L__BB0_20:
	ld.param.f64 	%fd132, [_Z15Force_update_1DPdS_S_S_S_S_S_S_S_S_S_S_ddj_param_13];
	setp.eq.f64 	%p28, %fd27, 0d3FF0000000000000;
	selp.f64 	%fd102, 0d3FF0000000000000, %fd141, %p28;
	mul.f64 	%fd103, %fd132, 0d4038000000000000;
	div.rn.f64 	%fd104, %fd103, %fd26;
	mul.f64 	%fd105, %fd104, %fd102;
	fma.rn.f64 	%fd106, %fd102, 0d4000000000000000, 0dBFF0000000000000;
	mul.f64 	%fd107, %fd105, %fd106;
	fma.rn.f64 	%fd138, %fd23, %fd107, %fd138;
	fma.rn.f64 	%fd139, %fd24, %fd107, %fd139;
	fma.rn.f64 	%fd140, %fd25, %fd107, %fd140;
$L__BB0_21:
	add.s32 	%r58, %r58, 2;
	add.s64 	%rd59, %rd59, 16;
	add.s64 	%rd58, %rd58, 16;
	add.s64 	%rd57, %rd57, 16;
	add.s32 	%r57, %r57, 2;
	and.b32  	%r59, %r14, -2;
	setp.ne.s32 	%p29, %r58, %r59;
	@%p29 bra 	$L__BB0_3;
$L__BB0_22:
	and.b32  	%r45, %r14, 1;
	setp.eq.b32 	%p30, %r45, 1;
	not.pred 	%p31, %p30;
	@%p31 bra 	$L__BB0_32;
	setp.eq.s32 	%p32, %r1, %r59;
	@%p32 bra 	$L__BB0_32;
	ld.param.u64 	%rd53, [_Z15Force_update_1DPdS_S_S_S_S_S_S_S_S_S_S_ddj_param_1];
	mul.wide.u32 	%rd35, %r59, 8;
	add.s64 	%rd36, %rd3, %rd35;
	ld.global.f64 	%fd108, [%rd36];
	sub.f64 	%fd45, %fd1, %fd108;
	cvta.to.global.u64 	%rd37, %rd53;
	add.s64 	%rd38, %rd37, %rd35;
	ld.global.f64 	%fd109, [%rd38];
	sub.f64 	%fd46, %fd2, %fd109;
	mul.f64 	%fd110, %fd46, %fd46;
	fma.rn.f64 	%fd111, %fd45, %fd45, %fd110;
	add.s64 	%rd39, %rd1, %rd35;
	ld.global.f64 	%fd112, [%rd39];
	sub.f64 	%fd47, %fd3, %fd112;
	fma.rn.f64 	%fd48, %fd47, %fd47, %fd111;
	setp.neu.f64 	%p33, %fd48, 0d0000000000000000;
	@%p33 bra 	$L__BB0_26;
	mov.u64 	%rd40, $str;
	cvta.global.u64 	%rd41, %rd40;
	mov.u64 	%rd42, $str$1;
	cvta.global.u64 	%rd43, %rd42;
	mov.u64 	%rd44, __unnamed_1;
	cvta.global.u64 	%rd45, %rd44;
	{ // callseq 4, 0
	.param .b64 param0;
	st.param.b64 	[param0], %rd41;
	.param .b64 param1;
	st.param.b64 	[param1], %rd43;
	.param .b32 param2;
	st.param.b32 	[param2], 85;
	.param .b64 param3;
	st.param.b64 	[param3], %rd45;
	.param .b64 param4;
	st.param.b64 	[param4], 1;
	call.uni 
	__assertfail, 
	(
	param0, 
	param1, 
	param2, 
	param3, 
	param4
	);
	} // callseq 4
$L__BB0_26:
	ld.param.f64 	%fd130, [_Z15Force_update_1DPdS_S_S_S_S_S_S_S_S_S_S_ddj_param_12];
	setp.lt.s32 	%p34, %r2, 0;
	and.b32  	%r46, %r2, 2146435072;
	setp.eq.s32 	%p35, %r46, 1073741824;
	sqrt.rn.f64 	%fd113, %fd48;
	div.rn.f64 	%fd49, %fd130, %fd113;
	{
	.reg .b32 %temp; 
	mov.b64 	{%temp, %r13}, %fd49;
	}
	abs.f64 	%fd50, %fd49;
	{ // callseq 5, 0
	.param .b64 param0;
	st.param.f64 	[param0], %fd50;
	.param .b64 retval0;
	call.uni (retval0), 
	__internal_accurate_pow, 
	(
	param0
	);
	ld.param.f64 	%fd114, [retval0];
	} // callseq 5
	setp.lt.s32 	%p36, %r13, 0;
	neg.f64 	%fd116, %fd114;
	selp.f64 	%fd117, %fd116, %fd114, %p35;
	selp.f64 	%fd118, %fd117, %fd114, %p36;
	setp.eq.f64 	%p37, %fd49, 0d0000000000000000;
	selp.b32 	%r47, %r13, 0, %p35;
	or.b32  	%r48, %r47, 2146435072;
	selp.b32 	%r49, %r48, %r47, %p34;
	mov.b32 	%r50, 0;
	mov.b64 	%fd119, {%r50, %r49};
	selp.f64 	%fd151, %fd119, %fd118, %p37;
	add.f64 	%fd120, %fd49, 0d4018000000000000;
	{
	.reg .b32 %temp; 
	mov.b64 	{%temp, %r51}, %fd120;
	}
	and.b32  	%r52, %r51, 2146435072;
	setp.ne.s32 	%p38, %r52, 2146435072;
	@%p38 bra 	$L__BB0_31;
	setp.nan.f64 	%p39, %fd49, %fd49;
	@%p39 bra 	$L__BB0_30;
	setp.neu.f64 	%p40, %fd50, 0d7FF0000000000000;
	@%p40 bra 	$L__BB0_31;
	setp.lt.s32 	%p41, %r13, 0;
	or.b32  	%r53, %r3, -2147483648;
	selp.b32 	%r54, %r53, %r3, %p1;
	selp.b32 	%r55, %r54, %r3, %p41;
	mov.b32 	%r56, 0;
	mov.b64 	%fd151, {%r56, %r55};
	bra.uni 	$L__BB0_31;
$L__BB0_30:
	mov.f64 	%fd121, 0d4018000000000000;
	add.rn.f64 	%fd151, %fd49, %fd121;
$L__BB0_31:
	ld.param.f64 	%fd133, [_Z15Force_update_1DPdS_S_S_S_S_S_S_S_S_S_S_ddj_param_13];
	setp.eq.f64 	%p42, %fd49, 0d3FF0000000000000;
	selp.f64 	%fd122, 0d3FF0000000000000, %fd151, %p42;
	mul.f64 	%fd123, %fd133, 0d4038000000000000;
	div.rn.f64 	%fd124, %fd123, %fd48;
	mul.f64 	%fd125, %fd124, %fd122;
	fma.rn.f64 	%fd126, %fd122, 0d4000000000000000, 0dBFF0000000000000;
	mul.f64 	%fd127, %fd125, %fd126;
	fma.rn.f64 	%fd138, %fd45, %fd127, %fd138;
	fma.rn.f64 	%fd139, %fd46, %fd127, %fd139;
	fma.rn.f64 	%fd140, %fd47, %fd127, %fd140;
$L__BB0_32:
	ld.param.u64 	%rd56, [_Z15Force_update_1DPdS_S_S_S_S_S_S_S_S_S_S_ddj_param_8];
	ld.param.u64 	%rd55, [_Z15Force_update_1DPdS_S_S_S_S_S_S_S_S_S_S_ddj_param_7];
	ld.param.u64 	%rd54, [_Z15Force_update_1DPdS_S_S_S_S_S_S_S_S_S_S_ddj_param_6];
	cvta.to.global.u64 	%rd46, %rd54;
	cvta.to.global.u64 	%rd47, %rd55;
	cvta.to.global.u64 	%rd48, %rd56;
	mul.wide.s32 	%rd49, %r1, 8;
	add.s64 	%rd50, %rd46, %rd49;
	st.global.f64 	[%rd50], %fd138;
	add.s64 	%rd51, %rd47, %rd49;
	st.global.f64 	[%rd51], %fd139;
	add.s64 	%rd52, %rd48, %rd49;
	st.global.f64 	[%rd52], %fd140;
	ret;

}
	// .globl	_Z13pos_update_1DPdS_S_S_S_S_S_S_S_S_S_S_S_d
.visible .entry _Z13pos_update_1DPdS_S_S_S_S_S_S_S_S_S_S_S_d(
	.param .u64 .ptr .align 1 _Z13pos_update_1DPdS_S_S_S_S_S_S_S_S_S_S_S_d_param_0,
	.param .u64 .ptr .align 1 _Z13pos_update_1DPdS_S_S_S_S_S_S_S_S_S_S_S_d_param_1,
	.param .u64 .ptr .align 1 _Z13pos_update_1DPdS_S_S_S_S_S_S_S_S_S_S_S_d_param_2,
	.param .u64 .ptr .align 1 _Z13pos_update_1DPdS_S_S_S_S_S_S_S_S_S_S_S_d_param_3,
	.param .u64 .ptr .align 1 _Z13pos_update_1DPdS_S_S_S_S_S_S_S_S_S_S_S_d_param_4,
	.param .u64 .ptr .align 1 _Z13pos_update_1DPdS_S_S_S_S_S_S_S_S_S_S_S_d_param_5,
	.param .u64 .ptr .align 1 _Z13pos_update_1DPdS_S_S_S_S_S_S_S_S_S_S_S_d_param_6,
	.param .u64 .ptr .align 1 _Z13pos_update_1DPdS_S_S_S_S_S_S_S_S_S_S_S_d_param_7,
	.param .u64 .ptr .align 1 _Z13pos_update_1DPdS_S_S_S_S_S_S_S_S_S_S_S_d_param_8,
	.param .u64 .ptr .align 1 _Z13pos_update_1DPdS_S_S_S_S_S_S_S_S_S_S_S_d_param_9,
	.param .u64 .ptr .align 1 _Z13pos_update_1DPdS_S_S_S_S_S_S_S_S_S_S_S_d_param_10,
	.param .u64 .ptr .align 1 _Z13pos_update_1DPdS_S_S_S_S_S_S_S_S_S_S_S_d_param_11,
	.param .u64 .ptr .align 1 _Z13pos_update_1DPdS_S_S_S_S_S_S_S_S_S_S_S_d_param_12,
	.param .f64 _Z13pos_update_1DPdS_S_S_S_S_S_S_S_S_S_S_S_d_param_13
)
{
	.reg .b32 	%r<5>;
	.reg .b64 	%rd<41>;
	.reg .b64 	%fd<30>;

	ld.param.u64 	%rd1, [_Z13pos_update_1DPdS_S_S_S_S_S_S_S_S_S_S_S_d_param_0];
	ld.param.u64 	%rd2, [_Z13pos_update_1DPdS_S_S_S_S_S_S_S_S_S_S_S_d_param_1];
	ld.param.u64 	%rd3, [_Z13pos_update_1DPdS_S_S_S_S_S_S_S_S_S_S_S_d_param_2];
	ld.param.u64 	%rd4, [_Z13pos_update_1DPdS_S_S_S_S_S_S_S_S_S_S_S_d_param_3];
	ld.param.u64 	%rd5, [_Z13pos_update_1DPdS_S_S_S_S_S_S_S_S_S_S_S_d_param_4];
	ld.param.u64 	%rd6, [_Z13pos_update_1DPdS_S_S_S_S_S_S_S_S_S_S_S_d_param_5];
	ld.param.u64 	%rd7, [_Z13pos_update_1DPdS_S_S_S_S_S_S_S_S_S_S_S_d_param_6];
	ld.param.u64 	%rd8, [_Z13pos_update_1DPdS_S_S_S_S_S_S_S_S_S_S_S_d_param_7];
	ld.param.u64 	%rd9, [_Z13pos_update_1DPdS_S_S_S_S_S_S_S_S_S_S_S_d_param_8];
	ld.param.u64 	%rd10, [_Z13pos_update_1DPdS_S_S_S_S_S_S_S_S_S_S_S_d_param_9];
	ld.param.u64 	%rd11, [_Z13pos_update_1DPdS_S_S_S_S_S_S_S_S_S_S_S_d_param_10];
	ld.param.u64 	%rd12, [_Z13pos_update_1DPdS_S_S_S_S_S_S_S_S_S_S_S_d_param_11];
	ld.param.u64 	%rd13, [_Z13pos_update_1DPdS_S_S_S_S_S_S_S_S_S_S_S_d_param_12];
	ld.param.f64 	%fd1, [_Z13pos_update_1DPdS_S_S_S_S_S_S_S_S_S_S_S_d_param_13];
	cvta.to.global.u64 	%rd14, %rd12;
	cvta.to.global.u64 	%rd15, %rd11;
	cvta.to.global.u64 	%rd16, %rd10;
	cvta.to.global.u64 	%rd17, %rd9;
	cvta.to.global.u64 	%rd18, %rd6;
	cvta.to.global.u64 	%rd19, %rd3;
	cvta.to.global.u64 	%rd20, %rd8;
	cvta.to.global.u64 	%rd21, %rd5;
	cvta.to.global.u64 	%rd22, %rd2;
	cvta.to.global.u64 	%rd23, %rd7;
	cvta.to.global.u64 	%rd24, %rd13;
	cvta.to.global.u64 	%rd25, %rd4;
	cvta.to.global.u64 	%rd26, %rd1;
	mov.u32 	%r1, %tid.x;
	mov.u32 	%r2, %ntid.x;
	mov.u32 	%r3, %ctaid.x;
	mad.lo.s32 	%r4, %r2, %r3, %r1;
	mul.f64 	%fd2, %fd1, %fd1;
	mul.wide.s32 	%rd27, %r4, 8;
	add.s64 	%rd28, %rd26, %rd27;
	ld.global.f64 	%fd3, [%rd28];
	add.s64 	%rd29, %rd25, %rd27;
	ld.global.f64 	%fd4, [%rd29];
	fma.rn.f64 	%fd5, %fd1, %fd4, %fd3;
	add.s64 	%rd30, %rd24, %rd27;
	ld.global.f64 	%fd6, [%rd30];
	add.f64 	%fd7, %fd6, %fd6;
	div.rn.f64 	%fd8, %fd2, %fd7;
	add.s64 	%rd31, %rd23, %rd27;
	ld.global.f64 	%fd9, [%rd31];
	fma.rn.f64 	%fd10, %fd9, %fd8, %fd5;
	st.global.f64 	[%rd28], %fd10;
	add.s64 	%rd32, %rd22, %rd27;
	ld.global.f64 	%fd11, [%rd32];
	add.s64 	%rd33, %rd21, %rd27;
	ld.global.f64 	%fd12, [%rd33];
	fma.rn.f64 	%fd13, %fd1, %fd12, %fd11;
	ld.global.f64 	%fd14, [%rd30];
	add.f64 	%fd15, %fd14, %fd14;
	div.rn.f64 	%fd16, %fd2, %fd15;
	add.s64 	%rd34, %rd20, %rd27;
	ld.global.f64 	%fd17, [%rd34];
	fma.rn.f64 	%fd18, %fd17, %fd16, %fd13;
	st.global.f64 	[%rd32], %fd18;
	add.s64 	%rd35, %rd19, %rd27;
	ld.global.f64 	%fd19, [%rd35];
	add.s64 	%rd36, %rd18, %rd27;
	ld.global.f64 	%fd20, [%rd36];
	fma.rn.f64 	%fd21, %fd1, %fd20, %fd19;
	ld.global.f64 	%fd22, [%rd30];
	add.f64 	%fd23, %fd22, %fd22;
	div.rn.f64 	%fd24, %fd2, %fd23;
	add.s64 	%rd37, %rd17, %rd27;
	ld.global.f64 	%fd25, [%rd37];
	fma.rn.f64 	%fd26, %fd25, %fd24, %fd21;
	st.global.f64 	[%rd35], %fd26;
	ld.global.f64 	%fd27, [%rd31];
	add.s64 	%rd38, %rd16, %rd27;
	st.global.f64 	[%rd38], %fd27;
	ld.global.f64 	%fd28, [%rd34];
	add.s64 	%rd39, %rd15, %rd27;
	st.global.f64 	[%rd39], %fd28;
	ld.global.f64 	%fd29, [%rd37];
	add.s64 	%rd40, %rd14, %rd27;
	st.global.f64 	[%rd40], %fd29;
	ret;

}
	// .globl	_Z13vel_update_1DPdS_S_S_S_S_S_S_S_dS_
.visible .entry _Z13vel_update_1DPdS_S_S_S_S_S_S_S_dS_(
	.param .u64 .ptr .align 1 _Z13vel_update_1DPdS_S_S_S_S_S_S_S_dS__param_0,
	.param .u64 .ptr .align 1 _Z13vel_update_1DPdS_S_S_S_S_S_S_S_dS__param_1,
	.param .u64 .ptr .align 1 _Z13vel_update_1DPdS_S_S_S_S_S_S_S_dS__param_2,
	.param .u64 .ptr .align 1 _Z13vel_update_1DPdS_S_S_S_S_S_S_S_dS__param_3,
	.param .u64 .ptr .align 1 _Z13vel_update_1DPdS_S_S_S_S_S_S_S_dS__param_4,
	.param .u64 .ptr .align 1 _Z13vel_update_1DPdS_S_S_S_S_S_S_S_dS__param_5,
	.param .u64 .ptr .align 1 _Z13vel_update_1DPdS_S_S_S_S_S_S_S_dS__param_6,
	.param .u64 .ptr .align 1 _Z13vel_update_1DPdS_S_S_S_S_S_S_S_dS__param_7,
	.param .u64 .ptr .align 1 _Z13vel_update_1DPdS_S_S_S_S_S_S_S_dS__param_8,
	.param .f64 _Z13vel_update_1DPdS_S_S_S_S_S_S_S_dS__param_9,
	.param .u64 .ptr .align 1 _Z13vel_update_1DPdS_S_S_S_S_S_S_S_dS__param_10
)
{
	.reg .b32 	%r<5>;
	.reg .b64 	%rd<32>;
	.reg .b64 	%fd<27>;

	ld.param.u64 	%rd1, [_Z13vel_update_1DPdS_S_S_S_S_S_S_S_dS__param_0];
	ld.param.u64 	%rd2, [_Z13vel_update_1DPdS_S_S_S_S_S_S_S_dS__param_1];
	ld.param.u64 	%rd3, [_Z13vel_update_1DPdS_S_S_S_S_S_S_S_dS__param_2];
	ld.param.u64 	%rd4, [_Z13vel_update_1DPdS_S_S_S_S_S_S_S_dS__param_3];
	ld.param.u64 	%rd5, [_Z13vel_update_1DPdS_S_S_S_S_S_S_S_dS__param_4];
	ld.param.u64 	%rd6, [_Z13vel_update_1DPdS_S_S_S_S_S_S_S_dS__param_5];
	ld.param.u64 	%rd7, [_Z13vel_update_1DPdS_S_S_S_S_S_S_S_dS__param_6];
	ld.param.u64 	%rd8, [_Z13vel_update_1DPdS_S_S_S_S_S_S_S_dS__param_7];
	ld.param.u64 	%rd9, [_Z13vel_update_1DPdS_S_S_S_S_S_S_S_dS__param_8];
	ld.param.f64 	%fd1, [_Z13vel_update_1DPdS_S_S_S_S_S_S_S_dS__param_9];
	ld.param.u64 	%rd10, [_Z13vel_update_1DPdS_S_S_S_S_S_S_S_dS__param_10];
	cvta.to.global.u64 	%rd11, %rd9;
	cvta.to.global.u64 	%rd12, %rd6;
	cvta.to.global.u64 	%rd13, %rd3;
	cvta.to.global.u64 	%rd14, %rd8;
	cvta.to.global.u64 	%rd15, %rd5;
	cvta.to.global.u64 	%rd16, %rd2;
	cvta.to.global.u64 	%rd17, %rd10;
	cvta.to.global.u64 	%rd18, %rd7;
	cvta.to.global.u64 	%rd19, %rd4;
	cvta.to.global.u64 	%rd20, %rd1;
	mov.u32 	%r1, %tid.x;
	mov.u32 	%r2, %ntid.x;
	mov.u32 	%r3, %ctaid.x;
	mad.lo.s32 	%r4, %r2, %r3, %r1;
	mul.wide.s32 	%rd21, %r4, 8;
	add.s64 	%rd22, %rd20, %rd21;
	ld.global.f64 	%fd2, [%rd22];
	mul.f64 	%fd3, %fd1, 0d3FE0000000000000;
	add.s64 	%rd23, %rd19, %rd21;
	ld.global.f64 	%fd4, [%rd23];
	add.s64 	%rd24, %rd18, %rd21;
	ld.global.f64 	%fd5, [%rd24];
	add.f64 	%fd6, %fd4, %fd5;
	mul.f64 	%fd7, %fd3, %fd6;
	add.s64 	%rd25, %rd17, %rd21;
	ld.global.f64 	%fd8, [%rd25];
	div.rn.f64 	%fd9, %fd7, %fd8;
	add.f64 	%fd10, %fd2, %fd9;
	st.global.f64 	[%rd22], %fd10;
	add.s64 	%rd26, %rd16, %rd21;
	ld.global.f64 	%fd11, [%rd26];
	add.s64 	%rd27, %rd15, %rd21;
	ld.global.f64 	%fd12, [%rd27];
	add.s64 	%rd28, %rd14, %rd21;
	ld.global.f64 	%fd13, [%rd28];
	add.f64 	%fd14, %fd12, %fd13;
	mul.f64 	%fd15, %fd3, %fd14;
	ld.global.f64 	%fd16, [%rd25];
	div.rn.f64 	%fd17, %fd15, %fd16;
	add.f64 	%fd18, %fd11, %fd17;
	st.global.f64 	[%rd26], %fd18;
	add.s64 	%rd29, %rd13, %rd21;
	ld.global.f64 	%fd19, [%rd29];
	add.s64 	%rd30, %rd12, %rd21;
	ld.global.f64 	%fd20, [%rd30];
	add.s64 	%rd31, %rd11, %rd21;
	ld.global.f64 	%fd21, [%rd31];
	add.f64 	%fd22, %fd20, %fd21;
	mul.f64 	%fd23, %fd3, %fd22;
	ld.global.f64 	%fd24, [%rd25];
	div.rn.f64 	%fd25, %fd23, %fd24;
	add.f64 	%fd26, %fd19, %fd25;
	st.global.f64 	[%rd29], %fd26;
	ret;

}
.func  (.param .b64 func_retval0) __internal_accurate_pow(
	.param .b64 __internal_accurate_pow_param_0
)
{
	.reg .pred 	%p<8>;
	.reg .b32 	%r<49>;
	.reg .b32 	%f<3>;
	.reg .b64 	%fd<109>;

	ld.param.f64 	%fd10, [__internal_accurate_pow_param_0];
	{
	.reg .b32 %temp; 
	mov.b64 	{%temp, %r46}, %fd10;
	}
	{
	.reg .b32 %temp; 
	mov.b64 	{%r45, %temp}, %fd10;
	}
	shr.u32 	%r47, %r46, 20;
	setp.gt.u32 	%p1, %r46, 1048575;
	@%p1 bra 	$L__BB3_2;
	mul.f64 	%fd11, %fd10, 0d4350000000000000;
	{
	.reg .b32 %temp; 
	mov.b64 	{%temp, %r46}, %fd11;
	}
	{
	.reg .b32 %temp; 
	mov.b64 	{%r45, %temp}, %fd11;
	}
	shr.u32 	%r16, %r46, 20;
	add.s32 	%r47, %r16, -54;
$L__BB3_2:
	add.s32 	%r48, %r47, -1023;
	and.b32  	%r17, %r46, -2146435073;
	or.b32  	%r18, %r17, 1072693248;
	mov.b64 	%fd107, {%r45, %r18};
	setp.lt.u32 	%p2, %r18, 1073127583;
	@%p2 bra 	$L__BB3_4;
	{
	.reg .b32 %temp; 
	mov.b64 	{%r19, %temp}, %fd107;
	}
	{
	.reg .b32 %temp; 
	mov.b64 	{%temp, %r20}, %fd107;
	}
	add.s32 	%r21, %r20, -1048576;
	mov.b64 	%fd107, {%r19, %r21};
	add.s32 	%r48, %r47, -1022;
$L__BB3_4:
	add.f64 	%fd12, %fd107, 0dBFF0000000000000;
	add.f64 	%fd13, %fd107, 0d3FF0000000000000;
	rcp.approx.ftz.f64 	%fd14, %fd13;
	neg.f64 	%fd15, %fd13;
	fma.rn.f64 	%fd16, %fd15, %fd14, 0d3FF0000000000000;
	fma.rn.f64 	%fd17, %fd16, %fd16, %fd16;
	fma.rn.f64 	%fd18, %fd17, %fd14, %fd14;
	mul.f64 	%fd19, %fd12, %fd18;
	fma.rn.f64 	%fd20, %fd12, %fd18, %fd19;
	mul.f64 	%fd21, %fd20, %fd20;
	fma.rn.f64 	%fd22, %fd21, 0d3EB0F5FF7D2CAFE2, 0d3ED0F5D241AD3B5A;
	fma.rn.f64 	%fd23, %fd22, %fd21, 0d3EF3B20A75488A3F;
	fma.rn.f64 	%fd24, %fd23, %fd21, 0d3F1745CDE4FAECD5;
	fma.rn.f64 	%fd25, %fd24, %fd21, 0d3F3C71C7258A578B;
	fma.rn.f64 	%fd26, %fd25, %fd21, 0d3F6249249242B910;
	fma.rn.f64 	%fd27, %fd26, %fd21, 0d3F89999999999DFB;
	sub.f64 	%fd28, %fd12, %fd20;
	add.f64 	%fd29, %fd28, %fd28;
	neg.f64 	%fd30, %fd20;
	fma.rn.f64 	%fd31, %fd30, %fd12, %fd29;
	mul.f64 	%fd32, %fd18, %fd31;
	fma.rn.f64 	%fd33, %fd21, %fd27, 0d3FB5555555555555;
	mov.f64 	%fd34, 0d3FB5555555555555;
	sub.f64 	%fd35, %fd34, %fd33;
	fma.rn.f64 	%fd36, %fd21, %fd27, %fd35;
	add.f64 	%fd37, %fd36, 0dBC46A4CB00B9E7B0;
	add.f64 	%fd38, %fd33, %fd37;
	sub.f64 	%fd39, %fd33, %fd38;
	add.f64 	%fd40, %fd37, %fd39;
	mul.rn.f64 	%fd41, %fd20, %fd20;
	neg.f64 	%fd42, %fd41;
	fma.rn.f64 	%fd43, %fd20, %fd20, %fd42;
	{
	.reg .b32 %temp; 
	mov.b64 	{%r22, %temp}, %fd32;
	}
	{
	.reg .b32 %temp; 
	mov.b64 	{%temp, %r23}, %fd32;
	}
	add.s32 	%r24, %r23, 1048576;
	mov.b64 	%fd44, {%r22, %r24};
	fma.rn.f64 	%fd45, %fd20, %fd44, %fd43;
	mul.rn.f64 	%fd46, %fd41, %fd20;
	neg.f64 	%fd47, %fd46;
	fma.rn.f64 	%fd48, %fd41, %fd20, %fd47;
	fma.rn.f64 	%fd49, %fd41, %fd32, %fd48;
	fma.rn.f64 	%fd50, %fd45, %fd20, %fd49;
	mul.rn.f64 	%fd51, %fd38, %fd46;
	neg.f64 	%fd52, %fd51;
	fma.rn.f64 	%fd53, %fd38, %fd46, %fd52;
	fma.rn.f64 	%fd54, %fd38, %fd50, %fd53;
	fma.rn.f64 	%fd55, %fd40, %fd46, %fd54;
	add.f64 	%fd56, %fd51, %fd55;
	sub.f64 	%fd57, %fd51, %fd56;
	add.f64 	%fd58, %fd55, %fd57;
	add.f64 	%fd59, %fd20, %fd56;
	sub.f64 	%fd60, %fd20, %fd59;
	add.f64 	%fd61, %fd56, %fd60;
	add.f64 	%fd62, %fd58, %fd61;
	add.f64 	%fd63, %fd32, %fd62;
	add.f64 	%fd64, %fd59, %fd63;
	sub.f64 	%fd65, %fd59, %fd64;
	add.f64 	%fd66, %fd63, %fd65;
	xor.b32  	%r25, %r48, -2147483648;
	mov.b32 	%r26, 1127219200;
	mov.b64 	%fd67, {%r25, %r26};
	mov.b32 	%r27, -2147483648;
	mov.b64 	%fd68, {%r27, %r26};
	sub.f64 	%fd69, %fd67, %fd68;
	fma.rn.f64 	%fd70, %fd69, 0d3FE62E42FEFA39EF, %fd64;
	fma.rn.f64 	%fd71, %fd69, 0dBFE62E42FEFA39EF, %fd70;
	sub.f64 	%fd72, %fd71, %fd64;
	sub.f64 	%fd73, %fd66, %fd72;
	fma.rn.f64 	%fd74, %fd69, 0d3C7ABC9E3B39803F, %fd73;
	add.f64 	%fd75, %fd70, %fd74;
	sub.f64 	%fd76, %fd70, %fd75;
	add.f64 	%fd77, %fd74, %fd76;
	mov.f64 	%fd78, 0d4018000000000000;
	{
	.reg .b32 %temp; 
	mov.b64 	{%temp, %r28}, %fd78;
	}
	{
	.reg .b32 %temp; 
	mov.b64 	{%r29, %temp}, %fd78;
	}
	shl.b32 	%r30, %r28, 1;
	setp.gt.u32 	%p3, %r30, -33554433;
	and.b32  	%r31, %r28, -15728641;
	selp.b32 	%r32, %r31, %r28, %p3;
	mov.b64 	%fd79, {%r29, %r32};
	mul.rn.f64 	%fd80, %fd75, %fd79;
	neg.f64 	%fd81, %fd80;
	fma.rn.f64 	%fd82, %fd75, %fd79, %fd81;
	fma.rn.f64 	%fd83, %fd77, %fd79, %fd82;
	add.f64 	%fd4, %fd80, %fd83;
	sub.f64 	%fd84, %fd80, %fd4;
	add.f64 	%fd5, %fd83, %fd84;
	fma.rn.f64 	%fd85, %fd4, 0d3FF71547652B82FE, 0d4338000000000000;
	{
	.reg .b32 %temp; 
	mov.b64 	{%r13, %temp}, %fd85;
	}
	mov.f64 	%fd86, 0dC338000000000000;
	add.rn.f64 	%fd87, %fd85, %fd86;
	fma.rn.f64 	%fd88, %fd87, 0dBFE62E42FEFA39EF, %fd4;
	fma.rn.f64 	%fd89, %fd87, 0dBC7ABC9E3B39803F, %fd88;
	fma.rn.f64 	%fd90, %fd89, 0d3E5ADE1569CE2BDF, 0d3E928AF3FCA213EA;
	fma.rn.f64 	%fd91, %fd90, %fd89, 0d3EC71DEE62401315;
	fma.rn.f64 	%fd92, %fd91, %fd89, 0d3EFA01997C89EB71;
	fma.rn.f64 	%fd93, %fd92, %fd89, 0d3F2A01A014761F65;
	fma.rn.f64 	%fd94, %fd93, %fd89, 0d3F56C16C1852B7AF;
	fma.rn.f64 	%fd95, %fd94, %fd89, 0d3F81111111122322;
	fma.rn.f64 	%fd96, %fd95, %fd89, 0d3FA55555555502A1;
	fma.rn.f64 	%fd97, %fd96, %fd89, 0d3FC5555555555511;
	fma.rn.f64 	%fd98, %fd97, %fd89, 0d3FE000000000000B;
	fma.rn.f64 	%fd99, %fd98, %fd89, 0d3FF0000000000000;
	fma.rn.f64 	%fd100, %fd99, %fd89, 0d3FF0000000000000;
	{
	.reg .b32 %temp; 
	mov.b64 	{%r14, %temp}, %fd100;
	}
	{
	.reg .b32 %temp; 
	mov.b64 	{%temp, %r15}, %fd100;
	}
	shl.b32 	%r33, %r13, 20;
	add.s32 	%r34, %r33, %r15;
	mov.b64 	%fd108, {%r14, %r34};
	{
	.reg .b32 %temp; 
	mov.b64 	{%temp, %r35}, %fd4;
	}
	mov.b32 	%f2, %r35;
	abs.f32 	%f1, %f2;
	setp.lt.f32 	%p4, %f1, 0f4086232B;
	@%p4 bra 	$L__BB3_7;
	setp.lt.f64 	%p5, %fd4, 0d0000000000000000;
	add.f64 	%fd101, %fd4, 0d7FF0000000000000;
	selp.f64 	%fd108, 0d0000000000000000, %fd101, %p5;
	setp.geu.f32 	%p6, %f1, 0f40874800;
	@%p6 bra 	$L__BB3_7;
	shr.u32 	%r36, %r13, 31;
	add.s32 	%r37, %r13, %r36;
	shr.s32 	%r38, %r37, 1;
	shl.b32 	%r39, %r38, 20;
	add.s32 	%r40, %r15, %r39;
	mov.b64 	%fd102, {%r14, %r40};
	sub.s32 	%r41, %r13, %r38;
	shl.b32 	%r42, %r41, 20;
	add.s32 	%r43, %r42, 1072693248;
	mov.b32 	%r44, 0;
	mov.b64 	%fd103, {%r44, %r43};
	mul.f64 	%fd108, %fd103, %fd102;
$L__BB3_7:
	abs.f64 	%fd104, %fd108;
	setp.eq.f64 	%p7, %fd104, 0d7FF0000000000000;
	fma.rn.f64 	%fd105, %fd108, %fd5, %fd108;
	selp.f64 	%fd106, %fd108, %fd105, %p7;
	st.param.f64 	[func_retval0], %fd106;
	ret;

}


// ===== COMPILED SASS (sm_100) =====

	.target	sm_100

	.elftype	@"ET_EXEC"


//--------------------- .note.nv.tkinfo           --------------------------
	.section	.note.nv.tkinfo,"",@"SHT_NOTE"
	.sectionflags	@"SHF_NOTE_NV_TKINFO"
	.tkinfo
        /*0018*/ 	.word	0x00000002
        /*0030*/ 	.string	""
        /*0030*/ 	.string	"ptxas"
        /*0030*/ 	.string	"Cuda compilation tools, release 13.0, V13.0.88"
        /*0030*/ 	.string	"Build cuda_13.0.r13.0/compiler.36424714_0"
        /*0030*/ 	.string	"-arch sm_100 -m 64 "



//--------------------- .note.nv.cuinfo           --------------------------
	.section	.note.nv.cuinfo,"",@"SHT_NOTE"
	.sectionflags	@"SHF_NOTE_NV_CUINFO"
        /*0018*/ 	.short	0x0002
        /*001a*/ 	.short	0x0064
        /*001c*/ 	.short	0x0082
	.zero		2


//--------------------- .nv.info                  --------------------------
	.section	.nv.info,"",@"SHT_CUDA_INFO"
	.align	4


	//----- nvinfo : EIATTR_REGCOUNT
	.align		4
        /*0000*/ 	.byte	0x04, 0x2f
        /*0002*/ 	.short	(.L_4 - .L_3)
	.align		4
.L_3:
        /*0004*/ 	.word	index@(_Z15Force_update_1DPdS_S_S_S_S_S_S_S_S_S_S_ddj)
        /*0008*/ 	.word	0x00000036


	//----- nvinfo : EIATTR_FRAME_SIZE
	.align		4
.L_4:
        /*000c*/ 	.byte	0x04, 0x11
        /*000e*/ 	.short	(.L_6 - .L_5)
	.align		4
.L_5:
        /*0010*/ 	.word	index@($_Z15Force_update_1DPdS_S_S_S_S_S_S_S_S_S_S_ddj$__internal_accurate_pow)
        /*0014*/ 	.word	0x00000000


	//----- nvinfo : EIATTR_FRAME_SIZE
	.align		4
.L_6:
        /*0018*/ 	.byte	0x04, 0x11
        /*001a*/ 	.short	(.L_8 - .L_7)
	.align		4
.L_7:
        /*001c*/ 	.word	index@($__internal_3_$__cuda_sm20_dsqrt_rn_f64_mediumpath_v1)
        /*0020*/ 	.word	0x00000000


	//----- nvinfo : EIATTR_FRAME_SIZE
	.align		4
.L_8:
        /*0024*/ 	.byte	0x04, 0x11
        /*0026*/ 	.short	(.L_10 - .L_9)
	.align		4
.L_9:
        /*0028*/ 	.word	index@($__internal_2_$__cuda_sm20_div_rn_f64_full)
        /*002c*/ 	.word	0x00000000


	//----- nvinfo : EIATTR_FRAME_SIZE
	.align		4
.L_10:
        /*0030*/ 	.byte	0x04, 0x11
        /*0032*/ 	.short	(.L_12 - .L_11)
	.align		4
.L_11:
        /*0034*/ 	.word	index@(_Z15Force_update_1DPdS_S_S_S_S_S_S_S_S_S_S_ddj)
        /*0038*/ 	.word	0x00000000


	//----- nvinfo : EIATTR_REGCOUNT
	.align		4
.L_12:
        /*003c*/ 	.byte	0x04, 0x2f
        /*003e*/ 	.short	(.L_14 - .L_13)
	.align		4
.L_13:
        /*0040*/ 	.word	index@(_Z13pos_update_1DPdS_S_S_S_S_S_S_S_S_S_S_S_d)
        /*0044*/ 	.word	0x00000026


	//----- nvinfo : EIATTR_FRAME_SIZE
	.align		4
.L_14:
        /*0048*/ 	.byte	0x04, 0x11
        /*004a*/ 	.short	(.L_16 - .L_15)
	.align		4
.L_15:
        /*004c*/ 	.word	index@($__internal_1_$__cuda_sm20_div_rn_f64_full)
        /*0050*/ 	.word	0x00000000


	//----- nvinfo : EIATTR_FRAME_SIZE
	.align		4
.L_16:
        /*0054*/ 	.byte	0x04, 0x11
        /*0056*/ 	.short	(.L_18 - .L_17)
	.align		4
.L_17:
        /*0058*/ 	.word	index@(_Z13pos_update_1DPdS_S_S_S_S_S_S_S_S_S_S_S_d)
        /*005c*/ 	.word	0x00000000


	//----- nvinfo : EIATTR_REGCOUNT
	.align		4
.L_18:
        /*0060*/ 	.byte	0x04, 0x2f
        /*0062*/ 	.short	(.L_20 - .L_19)
	.align		4
.L_19:
        /*0064*/ 	.word	index@(_Z13vel_update_1DPdS_S_S_S_S_S_S_S_dS_)
        /*0068*/ 	.word	0x00000020


	//----- nvinfo : EIATTR_FRAME_SIZE
	.align		4
.L_20:
        /*006c*/ 	.byte	0x04, 0x11
        /*006e*/ 	.short	(.L_22 - .L_21)
	.align		4
.L_21:
        /*0070*/ 	.word	index@($__internal_0_$__cuda_sm20_div_rn_f64_full)
        /*0074*/ 	.word	0x00000000


	//----- nvinfo : EIATTR_FRAME_SIZE
	.align		4
.L_22:
        /*0078*/ 	.byte	0x04, 0x11
        /*007a*/ 	.short	(.L_24 - .L_23)
	.align		4
.L_23:
        /*007c*/ 	.word	index@(_Z13vel_update_1DPdS_S_S_S_S_S_S_S_dS_)
        /*0080*/ 	.word	0x00000000


	//----- nvinfo : EIATTR_MIN_STACK_SIZE
	.align		4
.L_24:
        /*0084*/ 	.byte	0x04, 0x12
        /*0086*/ 	.short	(.L_26 - .L_25)
	.align		4
.L_25:
        /*0088*/ 	.word	index@(_Z13vel_update_1DPdS_S_S_S_S_S_S_S_dS_)
        /*008c*/ 	.word	0x00000000


	//----- nvinfo : EIATTR_MIN_STACK_SIZE
	.align		4
.L_26:
        /*0090*/ 	.byte	0x04, 0x12
        /*0092*/ 	.short	(.L_28 - .L_27)
	.align		4
.L_27:
        /*0094*/ 	.word	index@(_Z13pos_update_1DPdS_S_S_S_S_S_S_S_S_S_S_S_d)
        /*0098*/ 	.word	0x00000000


	//----- nvinfo : EIATTR_MIN_STACK_SIZE
	.align		4
.L_28:
        /*009c*/ 	.byte	0x04, 0x12
        /*009e*/ 	.short	(.L_30 - .L_29)
	.align		4
.L_29:
        /*00a0*/ 	.word	index@(_Z15Force_update_1DPdS_S_S_S_S_S_S_S_S_S_S_ddj)
        /*00a4*/ 	.word	0x00000000
.L_30:


//--------------------- .nv.compat                --------------------------
	.section	.nv.compat,"",@"SHT_CUDA_COMPAT_INFO"
	.align	4
        /*0000*/ 	.byte	0x02, 0x09, 0x00, 0x00, 0x02, 0x02, 0x01, 0x00, 0x02, 0x05, 0x05, 0x00, 0x03, 0x07, 0x01, 0x01
        /*0010*/ 	.byte	0x02, 0x03, 0x00, 0x00, 0x02, 0x06, 0x01, 0x00, 0x04, 0x0b, 0x08, 0x00, 0x01, 0x00, 0x00, 0x00
        /*0020*/ 	.byte	0x00, 0x00, 0x00, 0x00


//--------------------- .nv.info._Z13vel_update_1DPdS_S_S_S_S_S_S_S_dS_ --------------------------
	.section	.nv.info._Z13vel_update_1DPdS_S_S_S_S_S_S_S_dS_,"",@"SHT_CUDA_INFO"
	.sectionflags	@""
	.align	4


	//----- nvinfo : EIATTR_CUDA_API_VERSION
	.align		4
        /*0000*/ 	.byte	0x04, 0x37
        /*0002*/ 	.short	(.L_32 - .L_31)
.L_31:
        /*0004*/ 	.word	0x00000082


	//----- nvinfo : EIATTR_KPARAM_INFO
	.align		4
.L_32:
        /*0008*/ 	.byte	0x04, 0x17
        /*000a*/ 	.short	(.L_34 - .L_33)
.L_33:
        /*000c*/ 	.word	0x00000000
        /*0010*/ 	.short	0x000a
        /*0012*/ 	.short	0x0050
        /*0014*/ 	.byte	0x00, 0xf5, 0x21, 0x00


	//----- nvinfo : EIATTR_KPARAM_INFO
	.align		4
.L_34:
        /*0018*/ 	.byte	0x04, 0x17
        /*001a*/ 	.short	(.L_36 - .L_35)
.L_35:
        /*001c*/ 	.word	0x00000000
        /*0020*/ 	.short	0x0009
        /*0022*/ 	.short	0x0048
        /*0024*/ 	.byte	0x00, 0xf0, 0x21, 0x00


	//----- nvinfo : EIATTR_KPARAM_INFO
	.align		4
.L_36:
        /*0028*/ 	.byte	0x04, 0x17
        /*002a*/ 	.short	(.L_38 - .L_37)
.L_37:
        /*002c*/ 	.word	0x00000000
        /*0030*/ 	.short	0x0008
        /*0032*/ 	.short	0x0040
        /*0034*/ 	.byte	0x00, 0xf5, 0x21, 0x00


	//----- nvinfo : EIATTR_KPARAM_INFO
	.align		4
.L_38:
        /*0038*/ 	.byte	0x04, 0x17
        /*003a*/ 	.short	(.L_40 - .L_39)
.L_39:
        /*003c*/ 	.word	0x00000000
        /*0040*/ 	.short	0x0007
        /*0042*/ 	.short	0x0038
        /*0044*/ 	.byte	0x00, 0xf5, 0x21, 0x00


	//----- nvinfo : EIATTR_KPARAM_INFO
	.align		4
.L_40:
        /*0048*/ 	.byte	0x04, 0x17
        /*004a*/ 	.short	(.L_42 - .L_41)
.L_41:
        /*004c*/ 	.word	0x00000000
        /*0050*/ 	.short	0x0006
        /*0052*/ 	.short	0x0030
        /*0054*/ 	.byte	0x00, 0xf5, 0x21, 0x00


	//----- nvinfo : EIATTR_KPARAM_INFO
	.align		4
.L_42:
        /*0058*/ 	.byte	0x04, 0x17
        /*005a*/ 	.short	(.L_44 - .L_43)
.L_43:
        /*005c*/ 	.word	0x00000000
        /*0060*/ 	.short	0x0005
        /*0062*/ 	.short	0x0028
        /*0064*/ 	.byte	0x00, 0xf5, 0x21, 0x00


	//----- nvinfo : EIATTR_KPARAM_INFO
	.align		4
.L_44:
        /*0068*/ 	.byte	0x04, 0x17
        /*006a*/ 	.short	(.L_46 - .L_45)
.L_45:
        /*006c*/ 	.word	0x00000000
        /*0070*/ 	.short	0x0004
        /*0072*/ 	.short	0x0020
        /*0074*/ 	.byte	0x00, 0xf5, 0x21, 0x00


	//----- nvinfo : EIATTR_KPARAM_INFO
	.align		4
.L_46:
        /*0078*/ 	.byte	0x04, 0x17
        /*007a*/ 	.short	(.L_48 - .L_47)
.L_47:
        /*007c*/ 	.word	0x00000000
        /*0080*/ 	.short	0x0003
        /*0082*/ 	.short	0x0018
        /*0084*/ 	.byte	0x00, 0xf5, 0x21, 0x00


	//----- nvinfo : EIATTR_KPARAM_INFO
	.align		4
.L_48:
        /*0088*/ 	.byte	0x04, 0x17
        /*008a*/ 	.short	(.L_50 - .L_49)
.L_49:
        /*008c*/ 	.word	0x00000000
        /*0090*/ 	.short	0x0002
        /*0092*/ 	.short	0x0010
        /*0094*/ 	.byte	0x00, 0xf5, 0x21, 0x00


	//----- nvinfo : EIATTR_KPARAM_INFO
	.align		4
.L_50:
        /*0098*/ 	.byte	0x04, 0x17
        /*009a*/ 	.short	(.L_52 - .L_51)
.L_51:
        /*009c*/ 	.word	0x00000000
        /*00a0*/ 	.short	0x0001
        /*00a2*/ 	.short	0x0008
        /*00a4*/ 	.byte	0x00, 0xf5, 0x21, 0x00


	//----- nvinfo : EIATTR_KPARAM_INFO
	.align		4
.L_52:
        /*00a8*/ 	.byte	0x04, 0x17
        /*00aa*/ 	.short	(.L_54 - .L_53)
.L_53:
        /*00ac*/ 	.word	0x00000000
        /*00b0*/ 	.short	0x0000
        /*00b2*/ 	.short	0x0000
        /*00b4*/ 	.byte	0x00, 0xf5, 0x21, 0x00


	//----- nvinfo : EIATTR_SPARSE_MMA_MASK
	.align		4
.L_54:
        /*00b8*/ 	.byte	0x03, 0x50
        /*00ba*/ 	.short	0x0000


	//----- nvinfo : EIATTR_MAXREG_COUNT
	.align		4
        /*00bc*/ 	.byte	0x03, 0x1b
        /*00be*/ 	.short	0x00ff


	//----- nvinfo : EIATTR_MERCURY_ISA_VERSION
	.align		4
        /*00c0*/ 	.byte	0x03, 0x5f
        /*00c2*/ 	.short	0x0101


	//----- nvinfo : EIATTR_VRC_CTA_INIT_COUNT
	.align		4
        /*00c4*/ 	.byte	0x02, 0x4a
	.zero		1
	.zero		1


	//----- nvinfo : EIATTR_EXIT_INSTR_OFFSETS
	.align		4
        /*00c8*/ 	.byte	0x04, 0x1c
        /*00ca*/ 	.short	(.L_56 - .L_55)


	//   ....[0]....
.L_55:
        /*00cc*/ 	.word	0x00000730


	//----- nvinfo : EIATTR_CRS_STACK_SIZE
	.align		4
.L_56:
        /*00d0*/ 	.byte	0x04, 0x1e
        /*00d2*/ 	.short	(.L_58 - .L_57)
.L_57:
        /*00d4*/ 	.word	0x00000000


	//----- nvinfo : EIATTR_CBANK_PARAM_SIZE
	.align		4
.L_58:
        /*00d8*/ 	.byte	0x03, 0x19
        /*00da*/ 	.short	0x0058


	//----- nvinfo : EIATTR_PARAM_CBANK
	.align		4
        /*00dc*/ 	.byte	0x04, 0x0a
        /*00de*/ 	.short	(.L_60 - .L_59)
	.align		4
.L_59:
        /*00e0*/ 	.word	index@(.nv.constant0._Z13vel_update_1DPdS_S_S_S_S_S_S_S_dS_)
        /*00e4*/ 	.short	0x0380
        /*00e6*/ 	.short	0x0058


	//----- nvinfo : EIATTR_SW_WAR
	.align		4
.L_60:
        /*00e8*/ 	.byte	0x04, 0x36
        /*00ea*/ 	.short	(.L_62 - .L_61)
.L_61:
        /*00ec*/ 	.word	0x00000008
.L_62:


//--------------------- .nv.info._Z13pos_update_1DPdS_S_S_S_S_S_S_S_S_S_S_S_d --------------------------
	.section	.nv.info._Z13pos_update_1DPdS_S_S_S_S_S_S_S_S_S_S_S_d,"",@"SHT_CUDA_INFO"
	.sectionflags	@""
	.align	4


	//----- nvinfo : EIATTR_CUDA_API_VERSION
	.align		4
        /*0000*/ 	.byte	0x04, 0x37
        /*0002*/ 	.short	(.L_64 - .L_63)
.L_63:
        /*0004*/ 	.word	0x00000082


	//----- nvinfo : EIATTR_KPARAM_INFO
	.align		4
.L_64:
        /*0008*/ 	.byte	0x04, 0x17
        /*000a*/ 	.short	(.L_66 - .L_65)
.L_65:
        /*000c*/ 	.word	0x00000000
        /*0010*/ 	.short	0x000d
        /*0012*/ 	.short	0x0068
        /*0014*/ 	.byte	0x00, 0xf0, 0x21, 0x00


	//----- nvinfo : EIATTR_KPARAM_INFO
	.align		4
.L_66:
        /*0018*/ 	.byte	0x04, 0x17
        /*001a*/ 	.short	(.L_68 - .L_67)
.L_67:
        /*001c*/ 	.word	0x00000000
        /*0020*/ 	.short	0x000c
        /*0022*/ 	.short	0x0060
        /*0024*/ 	.byte	0x00, 0xf5, 0x21, 0x00


	//----- nvinfo : EIATTR_KPARAM_INFO
	.align		4
.L_68:
        /*0028*/ 	.byte	0x04, 0x17
        /*002a*/ 	.short	(.L_70 - .L_69)
.L_69:
        /*002c*/ 	.word	0x00000000
        /*0030*/ 	.short	0x000b
        /*0032*/ 	.short	0x0058
        /*0034*/ 	.byte	0x00, 0xf5, 0x21, 0x00


	//----- nvinfo : EIATTR_KPARAM_INFO
	.align		4
.L_70:
        /*0038*/ 	.byte	0x04, 0x17
        /*003a*/ 	.short	(.L_72 - .L_71)
.L_71:
        /*003c*/ 	.word	0x00000000
        /*0040*/ 	.short	0x000a
        /*0042*/ 	.short	0x0050
        /*0044*/ 	.byte	0x00, 0xf5, 0x21, 0x00


	//----- nvinfo : EIATTR_KPARAM_INFO
	.align		4
.L_72:
        /*0048*/ 	.byte	0x04, 0x17
        /*004a*/ 	.short	(.L_74 - .L_73)
.L_73:
        /*004c*/ 	.word	0x00000000
        /*0050*/ 	.short	0x0009
        /*0052*/ 	.short	0x0048
        /*0054*/ 	.byte	0x00, 0xf5, 0x21, 0x00


	//----- nvinfo : EIATTR_KPARAM_INFO
	.align		4
.L_74:
        /*0058*/ 	.byte	0x04, 0x17
        /*005a*/ 	.short	(.L_76 - .L_75)
.L_75:
        /*005c*/ 	.word	0x00000000
        /*0060*/ 	.short	0x0008
        /*0062*/ 	.short	0x0040
        /*0064*/ 	.byte	0x00, 0xf5, 0x21, 0x00


	//----- nvinfo : EIATTR_KPARAM_INFO
	.align		4
.L_76:
        /*0068*/ 	.byte	0x04, 0x17
        /*006a*/ 	.short	(.L_78 - .L_77)
.L_77:
        /*006c*/ 	.word	0x00000000
        /*0070*/ 	.short	0x0007
        /*0072*/ 	.short	0x0038
        /*0074*/ 	.byte	0x00, 0xf5, 0x21, 0x00


	//----- nvinfo : EIATTR_KPARAM_INFO
	.align		4
.L_78:
        /*0078*/ 	.byte	0x04, 0x17
        /*007a*/ 	.short	(.L_80 - .L_79)
.L_79:
        /*007c*/ 	.word	0x00000000
        /*0080*/ 	.short	0x0006
        /*0082*/ 	.short	0x0030
        /*0084*/ 	.byte	0x00, 0xf5, 0x21, 0x00


	//----- nvinfo : EIATTR_KPARAM_INFO
	.align		4
.L_80:
        /*0088*/ 	.byte	0x04, 0x17
        /*008a*/ 	.short	(.L_82 - .L_81)
.L_81:
        /*008c*/ 	.word	0x00000000
        /*0090*/ 	.short	0x0005
        /*0092*/ 	.short	0x0028
        /*0094*/ 	.byte	0x00, 0xf5, 0x21, 0x00


	//----- nvinfo : EIATTR_KPARAM_INFO
	.align		4
.L_82:
        /*0098*/ 	.byte	0x04, 0x17
        /*009a*/ 	.short	(.L_84 - .L_83)
.L_83:
        /*009c*/ 	.word	0x00000000
        /*00a0*/ 	.short	0x0004
        /*00a2*/ 	.short	0x0020
        /*00a4*/ 	.byte	0x00, 0xf5, 0x21, 0x00


	//----- nvinfo : EIATTR_KPARAM_INFO
	.align		4
.L_84:
        /*00a8*/ 	.byte	0x04, 0x17
        /*00aa*/ 	.short	(.L_86 - .L_85)
.L_85:
        /*00ac*/ 	.word	0x00000000
        /*00b0*/ 	.short	0x0003
        /*00b2*/ 	.short	0x0018
        /*00b4*/ 	.byte	0x00, 0xf5, 0x21, 0x00


	//----- nvinfo : EIATTR_KPARAM_INFO
	.align		4
.L_86:
        /*00b8*/ 	.byte	0x04, 0x17
        /*00ba*/ 	.short	(.L_88 - .L_87)
.L_87:
        /*00bc*/ 	.word	0x00000000
        /*00c0*/ 	.short	0x0002
        /*00c2*/ 	.short	0x0010
        /*00c4*/ 	.byte	0x00, 0xf5, 0x21, 0x00


	//----- nvinfo : EIATTR_KPARAM_INFO
	.align		4
.L_88:
        /*00c8*/ 	.byte	0x04, 0x17
        /*00ca*/ 	.short	(.L_90 - .L_89)
.L_89:
        /*00cc*/ 	.word	0x00000000
        /*00d0*/ 	.short	0x0001
        /*00d2*/ 	.short	0x0008
        /*00d4*/ 	.byte	0x00, 0xf5, 0x21, 0x00


	//----- nvinfo : EIATTR_KPARAM_INFO
	.align		4
.L_90:
        /*00d8*/ 	.byte	0x04, 0x17
        /*00da*/ 	.short	(.L_92 - .L_91)
.L_91:
        /*00dc*/ 	.word	0x00000000
        /*00e0*/ 	.short	0x0000
        /*00e2*/ 	.short	0x0000
        /*00e4*/ 	.byte	0x00, 0xf5, 0x21, 0x00


	//----- nvinfo : EIATTR_SPARSE_MMA_MASK
	.align		4
.L_92:
        /*00e8*/ 	.byte	0x03, 0x50
        /*00ea*/ 	.short	0x0000


	//----- nvinfo : EIATTR_MAXREG_COUNT
	.align		4
        /*00ec*/ 	.byte	0x03, 0x1b
        /*00ee*/ 	.short	0x00ff


	//----- nvinfo : EIATTR_MERCURY_ISA_VERSION
	.align		4
        /*00f0*/ 	.byte	0x03, 0x5f
        /*00f2*/ 	.short	0x0101


	//----- nvinfo : EIATTR_VRC_CTA_INIT_COUNT
	.align		4
        /*00f4*/ 	.byte	0x02, 0x4a
	.zero		1
	.zero		1


	//----- nvinfo : EIATTR_EXIT_INSTR_OFFSETS
	.align		4
        /*00f8*/ 	.byte	0x04, 0x1c
        /*00fa*/ 	.short	(.L_94 - .L_93)


	//   ....[0]....
.L_93:
        /*00fc*/ 	.word	0x00000870


	//----- nvinfo : EIATTR_CRS_STACK_SIZE
	.align		4
.L_94:
        /*0100*/ 	.byte	0x04, 0x1e
        /*0102*/ 	.short	(.L_96 - .L_95)
.L_95:
        /*0104*/ 	.word	0x00000000


	//----- nvinfo : EIATTR_CBANK_PARAM_SIZE
	.align		4
.L_96:
        /*0108*/ 	.byte	0x03, 0x19
        /*010a*/ 	.short	0x0070


	//----- nvinfo : EIATTR_PARAM_CBANK
	.align		4
        /*010c*/ 	.byte	0x04, 0x0a
        /*010e*/ 	.short	(.L_98 - .L_97)
	.align		4
.L_97:
        /*0110*/ 	.word	index@(.nv.constant0._Z13pos_update_1DPdS_S_S_S_S_S_S_S_S_S_S_S_d)
        /*0114*/ 	.short	0x0380
        /*0116*/ 	.short	0x0070


	//----- nvinfo : EIATTR_SW_WAR
	.align		4
.L_98:
        /*0118*/ 	.byte	0x04, 0x36
        /*011a*/ 	.short	(.L_100 - .L_99)
.L_99:
        /*011c*/ 	.word	0x00000008
.L_100:


//--------------------- .nv.info._Z15Force_update_1DPdS_S_S_S_S_S_S_S_S_S_S_ddj --------------------------
	.section	.nv.info._Z15Force_update_1DPdS_S_S_S_S_S_S_S_S_S_S_ddj,"",@"SHT_CUDA_INFO"
	.sectionflags	@""
	.align	4


	//----- nvinfo : EIATTR_CUDA_API_VERSION
	.align		4
        /*0000*/ 	.byte	0x04, 0x37
        /*0002*/ 	.short	(.L_102 - .L_101)
.L_101:
        /*0004*/ 	.word	0x00000082


	//----- nvinfo : EIATTR_KPARAM_INFO
	.align		4
.L_102:
        /*0008*/ 	.byte	0x04, 0x17
        /*000a*/ 	.short	(.L_104 - .L_103)
.L_103:
        /*000c*/ 	.word	0x00000000
        /*0010*/ 	.short	0x000e
        /*0012*/ 	.short	0x0070
        /*0014*/ 	.byte	0x00, 0xf0, 0x11, 0x00


	//----- nvinfo : EIATTR_KPARAM_INFO
	.align		4
.L_104:
        /*0018*/ 	.byte	0x04, 0x17
        /*001a*/ 	.short	(.L_106 - .L_105)
.L_105:
        /*001c*/ 	.word	0x00000000
        /*0020*/ 	.short	0x000d
        /*0022*/ 	.short	0x0068
        /*0024*/ 	.byte	0x00, 0xf0, 0x21, 0x00


	//----- nvinfo : EIATTR_KPARAM_INFO
	.align		4
.L_106:
        /*0028*/ 	.byte	0x04, 0x17
        /*002a*/ 	.short	(.L_108 - .L_107)
.L_107:
        /*002c*/ 	.word	0x00000000
        /*0030*/ 	.short	0x000c
        /*0032*/ 	.short	0x0060
        /*0034*/ 	.byte	0x00, 0xf0, 0x21, 0x00


	//----- nvinfo : EIATTR_KPARAM_INFO
	.align		4
.L_108:
        /*0038*/ 	.byte	0x04, 0x17
        /*003a*/ 	.short	(.L_110 - .L_109)
.L_109:
        /*003c*/ 	.word	0x00000000
        /*0040*/ 	.short	0x000b
        /*0042*/ 	.short	0x0058
        /*0044*/ 	.byte	0x00, 0xf5, 0x21, 0x00


	//----- nvinfo : EIATTR_KPARAM_INFO
	.align		4
.L_110:
        /*0048*/ 	.byte	0x04, 0x17
        /*004a*/ 	.short	(.L_112 - .L_111)
.L_111:
        /*004c*/ 	.word	0x00000000
        /*0050*/ 	.short	0x000a
        /*0052*/ 	.short	0x0050
        /*0054*/ 	.byte	0x00, 0xf5, 0x21, 0x00


	//----- nvinfo : EIATTR_KPARAM_INFO
	.align		4
.L_112:
        /*0058*/ 	.byte	0x04, 0x17
        /*005a*/ 	.short	(.L_114 - .L_113)
.L_113:
        /*005c*/ 	.word	0x00000000
        /*0060*/ 	.short	0x0009
        /*0062*/ 	.short	0x0048
        /*0064*/ 	.byte	0x00, 0xf5, 0x21, 0x00


	//----- nvinfo : EIATTR_KPARAM_INFO
	.align		4
.L_114:
        /*0068*/ 	.byte	0x04, 0x17
        /*006a*/ 	.short	(.L_116 - .L_115)
.L_115:
        /*006c*/ 	.word	0x00000000
        /*0070*/ 	.short	0x0008
        /*0072*/ 	.short	0x0040
        /*0074*/ 	.byte	0x00, 0xf5, 0x21, 0x00


	//----- nvinfo : EIATTR_KPARAM_INFO
	.align		4
.L_116:
        /*0078*/ 	.byte	0x04, 0x17
        /*007a*/ 	.short	(.L_118 - .L_117)
.L_117:
        /*007c*/ 	.word	0x00000000
        /*0080*/ 	.short	0x0007
        /*0082*/ 	.short	0x0038
        /*0084*/ 	.byte	0x00, 0xf5, 0x21, 0x00


	//----- nvinfo : EIATTR_KPARAM_INFO
	.align		4
.L_118:
        /*0088*/ 	.byte	0x04, 0x17
        /*008a*/ 	.short	(.L_120 - .L_119)
.L_119:
        /*008c*/ 	.word	0x00000000
        /*0090*/ 	.short	0x0006
        /*0092*/ 	.short	0x0030
        /*0094*/ 	.byte	0x00, 0xf5, 0x21, 0x00


	//----- nvinfo : EIATTR_KPARAM_INFO
	.align		4
.L_120:
        /*0098*/ 	.byte	0x04, 0x17
        /*009a*/ 	.short	(.L_122 - .L_121)
.L_121:
        /*009c*/ 	.word	0x00000000
        /*00a0*/ 	.short	0x0005
        /*00a2*/ 	.short	0x0028
        /*00a4*/ 	.byte	0x00, 0xf5, 0x21, 0x00


	//----- nvinfo : EIATTR_KPARAM_INFO
	.align		4
.L_122:
        /*00a8*/ 	.byte	0x04, 0x17
        /*00aa*/ 	.short	(.L_124 - .L_123)
.L_123:
        /*00ac*/ 	.word	0x00000000
        /*00b0*/ 	.short	0x0004
        /*00b2*/ 	.short	0x0020
        /*00b4*/ 	.byte	0x00, 0xf5, 0x21, 0x00


	//----- nvinfo : EIATTR_KPARAM_INFO
	.align		4
.L_124:
        /*00b8*/ 	.byte	0x04, 0x17
        /*00ba*/ 	.short	(.L_126 - .L_125)
.L_125:
        /*00bc*/ 	.word	0x00000000
        /*00c0*/ 	.short	0x0003
        /*00c2*/ 	.short	0x0018
        /*00c4*/ 	.byte	0x00, 0xf5, 0x21, 0x00


	//----- nvinfo : EIATTR_KPARAM_INFO
	.align		4
.L_126:
        /*00c8*/ 	.byte	0x04, 0x17
        /*00ca*/ 	.short	(.L_128 - .L_127)
.L_127:
        /*00cc*/ 	.word	0x00000000
        /*00d0*/ 	.short	0x0002
        /*00d2*/ 	.short	0x0010
        /*00d4*/ 	.byte	0x00, 0xf5, 0x21, 0x00


	//----- nvinfo : EIATTR_KPARAM_INFO
	.align		4
.L_128:
        /*00d8*/ 	.byte	0x04, 0x17
        /*00da*/ 	.short	(.L_130 - .L_129)
.L_129:
        /*00dc*/ 	.word	0x00000000
        /*00e0*/ 	.short	0x0001
        /*00e2*/ 	.short	0x0008
        /*00e4*/ 	.byte	0x00, 0xf5, 0x21, 0x00


	//----- nvinfo : EIATTR_KPARAM_INFO
	.align		4
.L_130:
        /*00e8*/ 	.byte	0x04, 0x17
        /*00ea*/ 	.short	(.L_132 - .L_131)
.L_131:
        /*00ec*/ 	.word	0x00000000
        /*00f0*/ 	.short	0x0000
        /*00f2*/ 	.short	0x0000
        /*00f4*/ 	.byte	0x00, 0xf5, 0x21, 0x00


	//----- nvinfo : EIATTR_SPARSE_MMA_MASK
	.align		4
.L_132:
        /*00f8*/ 	.byte	0x03, 0x50
        /*00fa*/ 	.short	0x0000


	//----- nvinfo : EIATTR_MAXREG_COUNT
	.align		4
        /*00fc*/ 	.byte	0x03, 0x1b
        /*00fe*/ 	.short	0x00ff


	//----- nvinfo : EIATTR_EXTERNS
	.align		4
        /*0100*/ 	.byte	0x04, 0x0f
        /*0102*/ 	.short	(.L_134 - .L_133)


	//   ....[0]....
	.align		4
.L_133:
        /*0104*/ 	.word	index@(__assertfail)


	//----- nvinfo : EIATTR_MERCURY_ISA_VERSION
	.align		4
.L_134:
        /*0108*/ 	.byte	0x03, 0x5f
        /*010a*/ 	.short	0x0101


	//----- nvinfo : EIATTR_VRC_CTA_INIT_COUNT
	.align		4
        /*010c*/ 	.byte	0x02, 0x4a
	.zero		1
	.zero		1


	//----- nvinfo : EIATTR_SYSCALL_OFFSETS
	.align		4
        /*0110*/ 	.byte	0x04, 0x46
        /*0112*/ 	.short	(.L_136 - .L_135)


	//   ....[0]....
.L_135:
        /*0114*/ 	.word	0x000004e0


	//   ....[1]....
        /*0118*/ 	.word	0x00000e10


	//   ....[2]....
        /*011c*/ 	.word	0x00001890


	//----- nvinfo : EIATTR_EXIT_INSTR_OFFSETS
	.align		4
.L_136:
        /*0120*/ 	.byte	0x04, 0x1c
        /*0122*/ 	.short	(.L_138 - .L_137)


	//   ....[0]....
.L_137:
        /*0124*/ 	.word	0x00002050


	//----- nvinfo : EIATTR_CRS_STACK_SIZE
	.align		4
.L_138:
        /*0128*/ 	.byte	0x04, 0x1e
        /*012a*/ 	.short	(.L_140 - .L_139)
.L_139:
        /*012c*/ 	.word	0x00000000


	//----- nvinfo : EIATTR_CBANK_PARAM_SIZE
	.align		4
.L_140:
        /*0130*/ 	.byte	0x03, 0x19
        /*0132*/ 	.short	0x0074


	//----- nvinfo : EIATTR_PARAM_CBANK
	.align		4
        /*0134*/ 	.byte	0x04, 0x0a
        /*0136*/ 	.short	(.L_142 - .L_141)
	.align		4
.L_141:
        /*0138*/ 	.word	index@(.nv.constant0._Z15Force_update_1DPdS_S_S_S_S_S_S_S_S_S_S_ddj)
        /*013c*/ 	.short	0x0380
        /*013e*/ 	.short	0x0074


	//----- nvinfo : EIATTR_SW_WAR
	.align		4
.L_142:
        /*0140*/ 	.byte	0x04, 0x36
        /*0142*/ 	.short	(.L_144 - .L_143)
.L_143:
        /*0144*/ 	.word	0x00000008
.L_144:


//--------------------- .nv.callgraph             --------------------------
	.section	.nv.callgraph,"",@"SHT_CUDA_CALLGRAPH"
	.align	4
	.sectionentsize	8
	.align		4
        /*0000*/ 	.word	0x00000000
	.align		4
        /*0004*/ 	.word	0xffffffff
	.align		4
        /*0008*/ 	.word	index@(_Z15Force_update_1DPdS_S_S_S_S_S_S_S_S_S_S_ddj)
	.align		4
        /*000c*/ 	.word	index@(__assertfail)
	.align		4
        /*0010*/ 	.word	0x00000000
	.align		4
        /*0014*/ 	.word	0xfffffffe
	.align		4
        /*0018*/ 	.word	0x00000000
	.align		4
        /*001c*/ 	.word	0xfffffffd
	.align		4
        /*0020*/ 	.word	0x00000000
	.align		4
        /*0024*/ 	.word	0xfffffffc


//--------------------- .nv.constant4             --------------------------
	.section	.nv.constant4,"a",@progbits
	.align	8
	.align		8
.nv.constant4:
        /*0000*/ 	.dword	__unnamed_1
	.align		8
        /*0008*/ 	.dword	$str
	.align		8
        /*0010*/ 	.dword	$str$1
	.align		8
        /*0018*/ 	.dword	__assertfail


//--------------------- .text._Z13vel_update_1DPdS_S_S_S_S_S_S_S_dS_ --------------------------
	.section	.text._Z13vel_update_1DPdS_S_S_S_S_S_S_S_dS_,"ax",@progbits
	.align	128
        .global         _Z13vel_update_1DPdS_S_S_S_S_S_S_S_dS_
        .type           _Z13vel_update_1DPdS_S_S_S_S_S_S_S_dS_,@function
        .size           _Z13vel_update_1DPdS_S_S_S_S_S_S_S_dS_,(.L_x_78 - _Z13vel_update_1DPdS_S_S_S_S_S_S_S_dS_)
        .other          _Z13vel_update_1DPdS_S_S_S_S_S_S_S_dS_,@"STO_CUDA_ENTRY STV_DEFAULT"
_Z13vel_update_1DPdS_S_S_S_S_S_S_S_dS_:
.text._Z13vel_update_1DPdS_S_S_S_S_S_S_S_dS_:
[----:B------:R-:W-:Y:S01]  /*0000*/  LDC R1, c[0x0][0x37c] ;  /* 0x0000df00ff017b82 */ /* 0x000fe20000000800 */
[----:B------:R-:W0:Y:S07]  /*0010*/  S2R R2, SR_TID.X ;  /* 0x0000000000027919 */ /* 0x000e2e0000002100 */
[----:B------:R-:W1:Y:S01]  /*0020*/  LDC.64 R6, c[0x0][0x3d0] ;  /* 0x0000f400ff067b82 */ /* 0x000e620000000a00 */
[----:B------:R-:W0:Y:S01]  /*0030*/  LDCU UR6, c[0x0][0x360] ;  /* 0x00006c00ff0677ac */ /* 0x000e220008000800 */
[----:B------:R-:W0:Y:S01]  /*0040*/  S2R R3, SR_CTAID.X ;  /* 0x0000000000037919 */ /* 0x000e220000002500 */
[----:B------:R-:W2:Y:S05]  /*0050*/  LDCU.64 UR4, c[0x0][0x358] ;  /* 0x00006b00ff0477ac */ /* 0x000eaa0008000a00 */
[----:B------:R-:W3:Y:S08]  /*0060*/  LDC.64 R4, c[0x0][0x398] ;  /* 0x0000e600ff047b82 */ /* 0x000ef00000000a00 */
[----:B------:R-:W4:Y:S08]  /*0070*/  LDC.64 R8, c[0x0][0x3b0] ;  /* 0x0000ec00ff087b82 */ /* 0x000f300000000a00 */
[----:B------:R-:W4:Y:S08]  /*0080*/  LDC.64 R22, c[0x0][0x380] ;  /* 0x0000e000ff167b82 */ /* 0x000f300000000a00 */
[----:B------:R-:W4:Y:S01]  /*0090*/  LDC.64 R16, c[0x0][0x3c8] ;  /* 0x0000f200ff107b82 */ /* 0x000f220000000a00 */
[----:B0-----:R-:W-:-:S04]  /*00a0*/  IMAD R2, R3, UR6, R2 ;  /* 0x0000000603027c24 */ /* 0x001fc8000f8e0202 */
[----:B-1----:R-:W-:-:S05]  /*00b0*/  IMAD.WIDE R6, R2, 0x8, R6 ;  /* 0x0000000802067825 */ /* 0x002fca00078e0206 */
[----:B--2---:R-:W2:Y:S01]  /*00c0*/  LDG.E.64 R10, desc[UR4][R6.64] ;  /* 0x00000004060a7981 */ /* 0x004ea2000c1e1b00 */
[----:B---3--:R-:W-:-:S04]  /*00d0*/  IMAD.WIDE R4, R2, 0x8, R4 ;  /* 0x0000000802047825 */ /* 0x008fc800078e0204 */
[C---:B----4-:R-:W-:Y:S02]  /*00e0*/  IMAD.WIDE R8, R2.reuse, 0x8, R8 ;  /* 0x0000000802087825 */ /* 0x050fe400078e0208 */
[----:B------:R-:W3:Y:S04]  /*00f0*/  LDG.E.64 R4, desc[UR4][R4.64] ;  /* 0x0000000404047981 */ /* 0x000ee8000c1e1b00 */
[----:B------:R-:W3:Y:S01]  /*0100*/  LDG.E.64 R8, desc[UR4][R8.64] ;  /* 0x0000000408087981 */ /* 0x000ee2000c1e1b00 */
[----:B------:R-:W-:-:S05]  /*0110*/  IMAD.WIDE R22, R2, 0x8, R22 ;  /* 0x0000000802167825 */ /* 0x000fca00078e0216 */
[----:B------:R0:W5:Y:S01]  /*0120*/  LDG.E.64 R20, desc[UR4][R22.64] ;  /* 0x0000000416147981 */ /* 0x000162000c1e1b00 */
[----:B------:R-:W-:Y:S01]  /*0130*/  IMAD.MOV.U32 R12, RZ, RZ, 0x1 ;  /* 0x00000001ff0c7424 */ /* 0x000fe200078e00ff */
[----:B------:R-:W-:Y:S01]  /*0140*/  BSSY.RECONVERGENT B0, `(.L_x_0) ;  /* 0x0000016000007945 */ /* 0x000fe20003800200 */
[----:B--2---:R-:W1:Y:S01]  /*0150*/  MUFU.RCP64H R13, R11 ;  /* 0x0000000b000d7308 */ /* 0x004e620000001800 */
[----:B---3--:R-:W-:Y:S02]  /*0160*/  DADD R4, R4, R8 ;  /* 0x0000000004047229 */ /* 0x008fe40000000008 */
[----:B------:R-:W-:Y:S02]  /*0170*/  DMUL R8, R16, 0.5 ;  /* 0x3fe0000010087828 */ /* 0x000fe40000000000 */
[----:B-1----:R-:W-:-:S08]  /*0180*/  DFMA R14, -R10, R12, 1 ;  /* 0x3ff000000a0e742b */ /* 0x002fd0000000010c */
[----:B------:R-:W-:-:S08]  /*0190*/  DFMA R14, R14, R14, R14 ;  /* 0x0000000e0e0e722b */ /* 0x000fd0000000000e */
[----:B------:R-:W-:Y:S02]  /*01a0*/  DFMA R12, R12, R14, R12 ;  /* 0x0000000e0c0c722b */ /* 0x000fe4000000000c */
[----:B------:R-:W-:-:S06]  /*01b0*/  DMUL R14, R8, R4 ;  /* 0x00000004080e7228 */ /* 0x000fcc0000000000 */
[----:B------:R-:W-:-:S04]  /*01c0*/  DFMA R16, -R10, R12, 1 ;  /* 0x3ff000000a10742b */ /* 0x000fc8000000010c */
[----:B------:R-:W-:-:S04]  /*01d0*/  FSETP.GEU.AND P1, PT, |R15|, 6.5827683646048100446e-37, PT ;  /* 0x036000000f00780b */ /* 0x000fc80003f2e200 */
[----:B------:R-:W-:-:S08]  /*01e0*/  DFMA R16, R12, R16, R12 ;  /* 0x000000100c10722b */ /* 0x000fd0000000000c */
[----:B------:R-:W-:-:S08]  /*01f0*/  DMUL R4, R14, R16 ;  /* 0x000000100e047228 */ /* 0x000fd00000000000 */
[----:B------:R-:W-:-:S08]  /*0200*/  DFMA R12, -R10, R4, R14 ;  /* 0x000000040a0c722b */ /* 0x000fd0000000010e */
[----:B------:R-:W-:-:S10]  /*0210*/  DFMA R4, R16, R12, R4 ;  /* 0x0000000c1004722b */ /* 0x000fd40000000004 */
[----:B------:R-:W-:-:S05]  /*0220*/  FFMA R0, RZ, R11, R5 ;  /* 0x0000000bff007223 */ /* 0x000fca0000000005 */
[----:B------:R-:W-:-:S13]  /*0230*/  FSETP.GT.AND P0, PT, |R0|, 1.469367938527859385e-39, PT ;  /* 0x001000000000780b */ /* 0x000fda0003f04200 */
[----:B0-----:R-:W-:Y:S05]  /*0240*/  @P0 BRA P1, `(.L_x_1) ;  /* 0x0000000000140947 */ /* 0x001fea0000800000 */
[----:B------:R-:W-:Y:S01]  /*0250*/  IMAD.MOV.U32 R5, RZ, RZ, R11 ;  /* 0x000000ffff057224 */ /* 0x000fe200078e000b */
[----:B------:R-:W-:-:S07]  /*0260*/  MOV R0, 0x280 ;  /* 0x0000028000007802 */ /* 0x000fce0000000f00 */
[----:B-----5:R-:W-:Y:S05]  /*0270*/  CALL.REL.NOINC `($__internal_0_$__cuda_sm20_div_rn_f64_full) ;  /* 0x0000000400307944 */ /* 0x020fea0003c00000 */
[----:B------:R-:W-:Y:S02]  /*0280*/  IMAD.MOV.U32 R4, RZ, RZ, R26 ;  /* 0x000000ffff047224 */ /* 0x000fe400078e001a */
[----:B------:R-:W-:-:S07]  /*0290*/  IMAD.MOV.U32 R5, RZ, RZ, R27 ;  /* 0x000000ffff057224 */ /* 0x000fce00078e001b */
.L_x_1:
[----:B------:R-:W-:Y:S05]  /*02a0*/  BSYNC.RECONVERGENT B0 ;  /* 0x0000000000007941 */ /* 0x000fea0003800200 */
.L_x_0:
[----:B-----5:R-:W-:Y:S01]  /*02b0*/  DADD R4, R20, R4 ;  /* 0x0000000014047229 */ /* 0x020fe20000000004 */
[----:B------:R-:W0:Y:S06]  /*02c0*/  LDC.64 R12, c[0x0][0x3a0] ;  /* 0x0000e800ff0c7b82 */ /* 0x000e2c0000000a00 */
[----:B------:R1:W-:Y:S02]  /*02d0*/  STG.E.64 desc[UR4][R22.64], R4 ;  /* 0x0000000416007986 */ /* 0x0003e4000c101b04 */
[----:B------:R-:W2:Y:S02]  /*02e0*/  LDC.64 R14, c[0x0][0x3b8] ;  /* 0x0000ee00ff0e7b82 */ /* 0x000ea40000000a00 */
[----:B------:R-:W3:Y:S06]  /*02f0*/  LDG.E.64 R10, desc[UR4][R6.64] ;  /* 0x00000004060a7981 */ /* 0x000eec000c1e1b00 */
[----:B------:R-:W1:Y:S01]  /*0300*/  LDC.64 R16, c[0x0][0x388] ;  /* 0x0000e200ff107b82 */ /* 0x000e620000000a00 */
[----:B0-----:R-:W-:-:S06]  /*0310*/  IMAD.WIDE R12, R2, 0x8, R12 ;  /* 0x00000008020c7825 */ /* 0x001fcc00078e020c */
[----:B------:R-:W4:Y:S01]  /*0320*/  LDG.E.64 R12, desc[UR4][R12.64] ;  /* 0x000000040c0c7981 */ /* 0x000f22000c1e1b00 */
[----:B--2---:R-:W-:-:S06]  /*0330*/  IMAD.WIDE R14, R2, 0x8, R14 ;  /* 0x00000008020e7825 */ /* 0x004fcc00078e020e */
[----:B------:R-:W4:Y:S01]  /*0340*/  LDG.E.64 R14, desc[UR4][R14.64] ;  /* 0x000000040e0e7981 */ /* 0x000f22000c1e1b00 */
[----:B-1----:R-:W-:-:S05]  /*0350*/  IMAD.WIDE R22, R2, 0x8, R16 ;  /* 0x0000000802167825 */ /* 0x002fca00078e0210 */
[----:B------:R0:W5:Y:S01]  /*0360*/  LDG.E.64 R20, desc[UR4][R22.64] ;  /* 0x0000000416147981 */ /* 0x000162000c1e1b00 */
[----:B------:R-:W-:Y:S01]  /*0370*/  IMAD.MOV.U32 R4, RZ, RZ, 0x1 ;  /* 0x00000001ff047424 */ /* 0x000fe200078e00ff */
[----:B------:R-:W-:Y:S01]  /*0380*/  BSSY.RECONVERGENT B0, `(.L_x_2) ;  /* 0x0000015000007945 */ /* 0x000fe20003800200 */
[----:B---3--:R-:W1:Y:S04]  /*0390*/  MUFU.RCP64H R5, R11 ;  /* 0x0000000b00057308 */ /* 0x008e680000001800 */
[----:B-1----:R-:W-:-:S08]  /*03a0*/  DFMA R16, -R10, R4, 1 ;  /* 0x3ff000000a10742b */ /* 0x002fd00000000104 */
[----:B------:R-:W-:-:S08]  /*03b0*/  DFMA R16, R16, R16, R16 ;  /* 0x000000101010722b */ /* 0x000fd00000000010 */
[----:B------:R-:W-:Y:S02]  /*03c0*/  DFMA R16, R4, R16, R4 ;  /* 0x000000100410722b */ /* 0x000fe40000000004 */
[----:B----4-:R-:W-:-:S06]  /*03d0*/  DADD R4, R12, R14 ;  /* 0x000000000c047229 */ /* 0x010fcc000000000e */
[----:B------:R-:W-:Y:S02]  /*03e0*/  DFMA R12, -R10, R16, 1 ;  /* 0x3ff000000a0c742b */ /* 0x000fe40000000110 */
[----:B------:R-:W-:-:S06]  /*03f0*/  DMUL R14, R8, R4 ;  /* 0x00000004080e7228 */ /* 0x000fcc0000000000 */
[----:B------:R-:W-:-:S08]  /*0400*/  DFMA R12, R16, R12, R16 ;  /* 0x0000000c100c722b */ /* 0x000fd00000000010 */
[----:B------:R-:W-:-:S08]  /*0410*/  DMUL R4, R14, R12 ;  /* 0x0000000c0e047228 */ /* 0x000fd00000000000 */
[----:B------:R-:W-:-:S08]  /*0420*/  DFMA R16, -R10, R4, R14 ;  /* 0x000000040a10722b */ /* 0x000fd0000000010e */
[----:B------:R-:W-:Y:S01]  /*0430*/  DFMA R4, R12, R16, R4 ;  /* 0x000000100c04722b */ /* 0x000fe20000000004 */
[----:B------:R-:W-:-:S09]  /*0440*/  FSETP.GEU.AND P1, PT, |R15|, 6.5827683646048100446e-37, PT ;  /* 0x036000000f00780b */ /* 0x000fd20003f2e200 */
        /* <DEDUP_REMOVED lines=8> */
.L_x_3:
[----:B------:R-:W-:Y:S05]  /*04d0*/  BSYNC.RECONVERGENT B0 ;  /* 0x0000000000007941 */ /* 0x000fea0003800200 */
.L_x_2:
[----:B-----5:R-:W-:Y:S01]  /*04e0*/  DADD R10, R20, R4 ;  /* 0x00000000140a7229 */ /* 0x020fe20000000004 */
[----:B------:R-:W0:Y:S06]  /*04f0*/  LDC.64 R12, c[0x0][0x3a8] ;  /* 0x0000ea00ff0c7b82 */ /* 0x000e2c0000000a00 */
[----:B------:R1:W-:Y:S02]  /*0500*/  STG.E.64 desc[UR4][R22.64], R10 ;  /* 0x0000000a16007986 */ /* 0x0003e4000c101b04 */
[----:B------:R-:W2:Y:S02]  /*0510*/  LDC.64 R14, c[0x0][0x3c0] ;  /* 0x0000f000ff0e7b82 */ /* 0x000ea40000000a00 */
[----:B------:R-:W3:Y:S06]  /*0520*/  LDG.E.64 R4, desc[UR4][R6.64] ;  /* 0x0000000406047981 */ /* 0x000eec000c1e1b00 */
[----:B------:R-:W4:Y:S01]  /*0530*/  LDC.64 R20, c[0x0][0x390] ;  /* 0x0000e400ff147b82 */ /* 0x000f220000000a00 */
[----:B0-----:R-:W-:-:S06]  /*0540*/  IMAD.WIDE R12, R2, 0x8, R12 ;  /* 0x00000008020c7825 */ /* 0x001fcc00078e020c */
[----:B------:R-:W3:Y:S01]  /*0550*/  LDG.E.64 R12, desc[UR4][R12.64] ;  /* 0x000000040c0c7981 */ /* 0x000ee2000c1e1b00 */
[----:B--2---:R-:W-:-:S06]  /*0560*/  IMAD.WIDE R14, R2, 0x8, R14 ;  /* 0x00000008020e7825 */ /* 0x004fcc00078e020e */
[----:B------:R-:W2:Y:S01]  /*0570*/  LDG.E.64 R14, desc[UR4][R14.64] ;  /* 0x000000040e0e7981 */ /* 0x000ea2000c1e1b00 */
[----:B----4-:R-:W-:-:S05]  /*0580*/  IMAD.WIDE R20, R2, 0x8, R20 ;  /* 0x0000000802147825 */ /* 0x010fca00078e0214 */
[----:B------:R0:W5:Y:S01]  /*0590*/  LDG.E.64 R6, desc[UR4][R20.64] ;  /* 0x0000000414067981 */ /* 0x000162000c1e1b00 */
[----:B------:R-:W-:Y:S01]  /*05a0*/  IMAD.MOV.U32 R2, RZ, RZ, 0x1 ;  /* 0x00000001ff027424 */ /* 0x000fe200078e00ff */
[----:B------:R-:W-:Y:S01]  /*05b0*/  BSSY.RECONVERGENT B0, `(.L_x_4) ;  /* 0x0000015000007945 */ /* 0x000fe20003800200 */
[----:B---3--:R-:W1:Y:S04]  /*05c0*/  MUFU.RCP64H R3, R5 ;  /* 0x0000000500037308 */ /* 0x008e680000001800 */
[----:B-1----:R-:W-:-:S08]  /*05d0*/  DFMA R10, -R4, R2, 1 ;  /* 0x3ff00000040a742b */ /* 0x002fd00000000102 */
[----:B------:R-:W-:-:S08]  /*05e0*/  DFMA R10, R10, R10, R10 ;  /* 0x0000000a0a0a722b */ /* 0x000fd0000000000a */
[----:B------:R-:W-:Y:S02]  /*05f0*/  DFMA R10, R2, R10, R2 ;  /* 0x0000000a020a722b */ /* 0x000fe40000000002 */
[----:B--2---:R-:W-:-:S06]  /*0600*/  DADD R2, R12, R14 ;  /* 0x000000000c027229 */ /* 0x004fcc000000000e */
        /* <DEDUP_REMOVED lines=15> */
.L_x_5:
[----:B------:R-:W-:Y:S05]  /*0700*/  BSYNC.RECONVERGENT B0 ;  /* 0x0000000000007941 */ /* 0x000fea0003800200 */
.L_x_4:
[----:B-----5:R-:W-:-:S07]  /*0710*/  DADD R6, R6, R2 ;  /* 0x0000000006067229 */ /* 0x020fce0000000002 */
[----:B------:R-:W-:Y:S01]  /*0720*/  STG.E.64 desc[UR4][R20.64], R6 ;  /* 0x0000000614007986 */ /* 0x000fe2000c101b04 */
[----:B------:R-:W-:Y:S05]  /*0730*/  EXIT ;  /* 0x000000000000794d */ /* 0x000fea0003800000 */
        .weak           $__internal_0_$__cuda_sm20_div_rn_f64_full
        .type           $__internal_0_$__cuda_sm20_div_rn_f64_full,@function
        .size           $__internal_0_$__cuda_sm20_div_rn_f64_full,(.L_x_78 - $__internal_0_$__cuda_sm20_div_rn_f64_full)
$__internal_0_$__cuda_sm20_div_rn_f64_full:
[C---:B------:R-:W-:Y:S01]  /*0740*/  FSETP.GEU.AND P0, PT, |R5|.reuse, 1.469367938527859385e-39, PT ;  /* 0x001000000500780b */ /* 0x040fe20003f0e200 */
[----:B------:R-:W-:Y:S01]  /*0750*/  IMAD.MOV.U32 R12, RZ, RZ, R10 ;  /* 0x000000ffff0c7224 */ /* 0x000fe200078e000a */
[----:B------:R-:W-:Y:S01]  /*0760*/  LOP3.LUT R11, R5, 0x800fffff, RZ, 0xc0, !PT ;  /* 0x800fffff050b7812 */ /* 0x000fe200078ec0ff */
[----:B------:R-:W-:Y:S01]  /*0770*/  IMAD.MOV.U32 R13, RZ, RZ, R5 ;  /* 0x000000ffff0d7224 */ /* 0x000fe200078e0005 */
[----:B------:R-:W-:Y:S01]  /*0780*/  FSETP.GEU.AND P2, PT, |R15|, 1.469367938527859385e-39, PT ;  /* 0x001000000f00780b */ /* 0x000fe20003f4e200 */
[----:B------:R-:W-:Y:S01]  /*0790*/  IMAD.MOV.U32 R16, RZ, RZ, 0x1 ;  /* 0x00000001ff107424 */ /* 0x000fe200078e00ff */
[----:B------:R-:W-:Y:S01]  /*07a0*/  LOP3.LUT R11, R11, 0x3ff00000, RZ, 0xfc, !PT ;  /* 0x3ff000000b0b7812 */ /* 0x000fe200078efcff */
[----:B------:R-:W-:Y:S01]  /*07b0*/  BSSY.RECONVERGENT B1, `(.L_x_6) ;  /* 0x0000051000017945 */ /* 0x000fe20003800200 */
[----:B------:R-:W-:Y:S02]  /*07c0*/  LOP3.LUT R3, R15, 0x7ff00000, RZ, 0xc0, !PT ;  /* 0x7ff000000f037812 */ /* 0x000fe400078ec0ff */
[----:B------:R-:W-:-:S03]  /*07d0*/  LOP3.LUT R24, R5, 0x7ff00000, RZ, 0xc0, !PT ;  /* 0x7ff0000005187812 */ /* 0x000fc600078ec0ff */
[----:B------:R-:W-:Y:S01]  /*07e0*/  @!P0 DMUL R10, R12, 8.98846567431157953865e+307 ;  /* 0x7fe000000c0a8828 */ /* 0x000fe20000000000 */
[----:B------:R-:W-:-:S03]  /*07f0*/  ISETP.GE.U32.AND P1, PT, R3, R24, PT ;  /* 0x000000180300720c */ /* 0x000fc60003f26070 */
[----:B------:R-:W-:Y:S01]  /*0800*/  @!P2 LOP3.LUT R4, R13, 0x7ff00000, RZ, 0xc0, !PT ;  /* 0x7ff000000d04a812 */ /* 0x000fe200078ec0ff */
[----:B------:R-:W-:Y:S01]  /*0810*/  @!P2 IMAD.MOV.U32 R26, RZ, RZ, RZ ;  /* 0x000000ffff1aa224 */ /* 0x000fe200078e00ff */
[----:B------:R-:W0:Y:S02]  /*0820*/  MUFU.RCP64H R17, R11 ;  /* 0x0000000b00117308 */ /* 0x000e240000001800 */
[----:B------:R-:W-:Y:S01]  /*0830*/  @!P2 ISETP.GE.U32.AND P3, PT, R3, R4, PT ;  /* 0x000000040300a20c */ /* 0x000fe20003f66070 */
[----:B------:R-:W-:Y:S01]  /*0840*/  IMAD.MOV.U32 R4, RZ, RZ, 0x1ca00000 ;  /* 0x1ca00000ff047424 */ /* 0x000fe200078e00ff */
[----:B------:R-:W-:-:S04]  /*0850*/  @!P0 LOP3.LUT R24, R11, 0x7ff00000, RZ, 0xc0, !PT ;  /* 0x7ff000000b188812 */ /* 0x000fc800078ec0ff */
[----:B------:R-:W-:-:S04]  /*0860*/  @!P2 SEL R5, R4, 0x63400000, !P3 ;  /* 0x634000000405a807 */ /* 0x000fc80005800000 */
[----:B------:R-:W-:-:S04]  /*0870*/  @!P2 LOP3.LUT R5, R5, 0x80000000, R15, 0xf8, !PT ;  /* 0x800000000505a812 */ /* 0x000fc800078ef80f */
[----:B------:R-:W-:Y:S01]  /*0880*/  @!P2 LOP3.LUT R27, R5, 0x100000, RZ, 0xfc, !PT ;  /* 0x00100000051ba812 */ /* 0x000fe200078efcff */
[----:B0-----:R-:W-:Y:S01]  /*0890*/  DFMA R18, R16, -R10, 1 ;  /* 0x3ff000001012742b */ /* 0x001fe2000000080a */
[----:B------:R-:W-:-:S07]  /*08a0*/  MOV R5, R3 ;  /* 0x0000000300057202 */ /* 0x000fce0000000f00 */
[----:B------:R-:W-:-:S08]  /*08b0*/  DFMA R18, R18, R18, R18 ;  /* 0x000000121212722b */ /* 0x000fd00000000012 */
[----:B------:R-:W-:Y:S01]  /*08c0*/  DFMA R18, R16, R18, R16 ;  /* 0x000000121012722b */ /* 0x000fe20000000010 */
[----:B------:R-:W-:-:S04]  /*08d0*/  SEL R16, R4, 0x63400000, !P1 ;  /* 0x6340000004107807 */ /* 0x000fc80004800000 */
[----:B------:R-:W-:Y:S01]  /*08e0*/  LOP3.LUT R17, R16, 0x800fffff, R15, 0xf8, !PT ;  /* 0x800fffff10117812 */ /* 0x000fe200078ef80f */
[----:B------:R-:W-:Y:S02]  /*08f0*/  IMAD.MOV.U32 R16, RZ, RZ, R14 ;  /* 0x000000ffff107224 */ /* 0x000fe400078e000e */
[----:B------:R-:W-:-:S04]  /*0900*/  DFMA R28, R18, -R10, 1 ;  /* 0x3ff00000121c742b */ /* 0x000fc8000000080a */
[----:B------:R-:W-:-:S04]  /*0910*/  @!P2 DFMA R16, R16, 2, -R26 ;  /* 0x400000001010a82b */ /* 0x000fc8000000081a */
[----:B------:R-:W-:-:S06]  /*0920*/  DFMA R28, R18, R28, R18 ;  /* 0x0000001c121c722b */ /* 0x000fcc0000000012 */
[----:B------:R-:W-:Y:S02]  /*0930*/  @!P2 LOP3.LUT R5, R17, 0x7ff00000, RZ, 0xc0, !PT ;  /* 0x7ff000001105a812 */ /* 0x000fe400078ec0ff */
[----:B------:R-:W-:-:S03]  /*0940*/  DMUL R26, R28, R16 ;  /* 0x000000101c1a7228 */ /* 0x000fc60000000000 */
[----:B------:R-:W-:-:S05]  /*0950*/  VIADD R25, R5, 0xffffffff ;  /* 0xffffffff05197836 */ /* 0x000fca0000000000 */
[----:B------:R-:W-:Y:S01]  /*0960*/  DFMA R18, R26, -R10, R16 ;  /* 0x8000000a1a12722b */ /* 0x000fe20000000010 */
[----:B------:R-:W-:Y:S01]  /*0970*/  ISETP.GT.U32.AND P0, PT, R25, 0x7feffffe, PT ;  /* 0x7feffffe1900780c */ /* 0x000fe20003f04070 */
[----:B------:R-:W-:-:S05]  /*0980*/  VIADD R25, R24, 0xffffffff ;  /* 0xffffffff18197836 */ /* 0x000fca0000000000 */
[----:B------:R-:W-:Y:S01]  /*0990*/  ISETP.GT.U32.OR P0, PT, R25, 0x7feffffe, P0 ;  /* 0x7feffffe1900780c */ /* 0x000fe20000704470 */
[----:B------:R-:W-:-:S12]  /*09a0*/  DFMA R18, R28, R18, R26 ;  /* 0x000000121c12722b */ /* 0x000fd8000000001a */
[----:B------:R-:W-:Y:S05]  /*09b0*/  @P0 BRA `(.L_x_7) ;  /* 0x00000000006c0947 */ /* 0x000fea0003800000 */
[----:B------:R-:W-:-:S04]  /*09c0*/  LOP3.LUT R5, R13, 0x7ff00000, RZ, 0xc0, !PT ;  /* 0x7ff000000d057812 */ /* 0x000fc800078ec0ff */
[CC--:B------:R-:W-:Y:S02]  /*09d0*/  VIADDMNMX R14, R3.reuse, -R5.reuse, 0xb9600000, !PT ;  /* 0xb9600000030e7446 */ /* 0x0c0fe40007800905 */
[----:B------:R-:W-:Y:S02]  /*09e0*/  ISETP.GE.U32.AND P0, PT, R3, R5, PT ;  /* 0x000000050300720c */ /* 0x000fe40003f06070 */
[----:B------:R-:W-:Y:S02]  /*09f0*/  VIMNMX R3, PT, PT, R14, 0x46a00000, PT ;  /* 0x46a000000e037848 */ /* 0x000fe40003fe0100 */
[----:B------:R-:W-:-:S05]  /*0a00*/  SEL R4, R4, 0x63400000, !P0 ;  /* 0x6340000004047807 */ /* 0x000fca0004000000 */
[----:B------:R-:W-:Y:S02]  /*0a10*/  IMAD.IADD R3, R3, 0x1, -R4 ;  /* 0x0000000103037824 */ /* 0x000fe400078e0a04 */
[----:B------:R-:W-:Y:S02]  /*0a20*/  IMAD.MOV.U32 R4, RZ, RZ, RZ ;  /* 0x000000ffff047224 */ /* 0x000fe400078e00ff */
[----:B------:R-:W-:-:S06]  /*0a30*/  VIADD R5, R3, 0x7fe00000 ;  /* 0x7fe0000003057836 */ /* 0x000fcc0000000000 */
[----:B------:R-:W-:-:S10]  /*0a40*/  DMUL R26, R18, R4 ;  /* 0x00000004121a7228 */ /* 0x000fd40000000000 */
[----:B------:R-:W-:-:S13]  /*0a50*/  FSETP.GTU.AND P0, PT, |R27|, 1.469367938527859385e-39, PT ;  /* 0x001000001b00780b */ /* 0x000fda0003f0c200 */
[----:B------:R-:W-:Y:S05]  /*0a60*/  @P0 BRA `(.L_x_8) ;  /* 0x0000000000940947 */ /* 0x000fea0003800000 */
[----:B------:R-:W-:-:S06]  /*0a70*/  DFMA R10, R18, -R10, R16 ;  /* 0x8000000a120a722b */ /* 0x000fcc0000000010 */
[----:B------:R-:W-:-:S04]  /*0a80*/  IMAD.MOV.U32 R10, RZ, RZ, RZ ;  /* 0x000000ffff0a7224 */ /* 0x000fc800078e00ff */
[C---:B------:R-:W-:Y:S02]  /*0a90*/  FSETP.NEU.AND P0, PT, R11.reuse, RZ, PT ;  /* 0x000000ff0b00720b */ /* 0x040fe40003f0d000 */
[----:B------:R-:W-:-:S04]  /*0aa0*/  LOP3.LUT R12, R11, 0x80000000, R13, 0x48, !PT ;  /* 0x800000000b0c7812 */ /* 0x000fc800078e480d */
[----:B------:R-:W-:-:S07]  /*0ab0*/  LOP3.LUT R11, R12, R5, RZ, 0xfc, !PT ;  /* 0x000000050c0b7212 */ /* 0x000fce00078efcff */
[----:B------:R-:W-:Y:S05]  /*0ac0*/  @!P0 BRA `(.L_x_8) ;  /* 0x00000000007c8947 */ /* 0x000fea0003800000 */
[----:B------:R-:W-:Y:S01]  /*0ad0*/  IMAD.MOV R5, RZ, RZ, -R3 ;  /* 0x000000ffff057224 */ /* 0x000fe200078e0a03 */
[----:B------:R-:W-:Y:S01]  /*0ae0*/  DMUL.RP R10, R18, R10 ;  /* 0x0000000a120a7228 */ /* 0x000fe20000008000 */
[----:B------:R-:W-:Y:S01]  /*0af0*/  IMAD.MOV.U32 R4, RZ, RZ, RZ ;  /* 0x000000ffff047224 */ /* 0x000fe200078e00ff */
[----:B------:R-:W-:-:S05]  /*0b00*/  IADD3 R3, PT, PT, -R3, -0x43300000, RZ ;  /* 0xbcd0000003037810 */ /* 0x000fca0007ffe1ff */
[----:B------:R-:W-:-:S10]  /*0b10*/  DFMA R4, R26, -R4, R18 ;  /* 0x800000041a04722b */ /* 0x000fd40000000012 */
[----:B------:R-:W-:Y:S02]  /*0b20*/  FSETP.NEU.AND P0, PT, |R5|, R3, PT ;  /* 0x000000030500720b */ /* 0x000fe40003f0d200 */
[----:B------:R-:W-:Y:S02]  /*0b30*/  LOP3.LUT R3, R11, R12, RZ, 0x3c, !PT ;  /* 0x0000000c0b037212 */ /* 0x000fe400078e3cff */
[----:B------:R-:W-:Y:S02]  /*0b40*/  FSEL R26, R10, R26, !P0 ;  /* 0x0000001a0a1a7208 */ /* 0x000fe40004000000 */
[----:B------:R-:W-:Y:S01]  /*0b50*/  FSEL R27, R3, R27, !P0 ;  /* 0x0000001b031b7208 */ /* 0x000fe20004000000 */
[----:B------:R-:W-:Y:S06]  /*0b60*/  BRA `(.L_x_8) ;  /* 0x0000000000547947 */ /* 0x000fec0003800000 */
.L_x_7:
[----:B------:R-:W-:-:S14]  /*0b70*/  DSETP.NAN.AND P0, PT, R14, R14, PT ;  /* 0x0000000e0e00722a */ /* 0x000fdc0003f08000 */
[----:B------:R-:W-:Y:S05]  /*0b80*/  @P0 BRA `(.L_x_9) ;  /* 0x0000000000440947 */ /* 0x000fea0003800000 */
[----:B------:R-:W-:-:S14]  /*0b90*/  DSETP.NAN.AND P0, PT, R12, R12, PT ;  /* 0x0000000c0c00722a */ /* 0x000fdc0003f08000 */
[----:B------:R-:W-:Y:S05]  /*0ba0*/  @P0 BRA `(.L_x_10) ;  /* 0x0000000000300947 */ /* 0x000fea0003800000 */
[----:B------:R-:W-:Y:S01]  /*0bb0*/  ISETP.NE.AND P0, PT, R5, R24, PT ;  /* 0x000000180500720c */ /* 0x000fe20003f05270 */
[----:B------:R-:W-:Y:S01]  /*0bc0*/  IMAD.MOV.U32 R26, RZ, RZ, 0x0 ;  /* 0x00000000ff1a7424 */ /* 0x000fe200078e00ff */
[----:B------:R-:W-:-:S11]  /*0bd0*/  MOV R27, 0xfff80000 ;  /* 0xfff80000001b7802 */ /* 0x000fd60000000f00 */
[----:B------:R-:W-:Y:S05]  /*0be0*/  @!P0 BRA `(.L_x_8) ;  /* 0x0000000000348947 */ /* 0x000fea0003800000 */
[----:B------:R-:W-:Y:S02]  /*0bf0*/  ISETP.NE.AND P0, PT, R5, 0x7ff00000, PT ;  /* 0x7ff000000500780c */ /* 0x000fe40003f05270 */
[----:B------:R-:W-:Y:S02]  /*0c00*/  LOP3.LUT R27, R15, 0x80000000, R13, 0x48, !PT ;  /* 0x800000000f1b7812 */ /* 0x000fe400078e480d */
[----:B------:R-:W-:-:S13]  /*0c10*/  ISETP.EQ.OR P0, PT, R24, RZ, !P0 ;  /* 0x000000ff1800720c */ /* 0x000fda0004702670 */
[----:B------:R-:W-:Y:S01]  /*0c20*/  @P0 LOP3.LUT R3, R27, 0x7ff00000, RZ, 0xfc, !PT ;  /* 0x7ff000001b030812 */ /* 0x000fe200078efcff */
[----:B------:R-:W-:Y:S02]  /*0c30*/  @!P0 IMAD.MOV.U32 R26, RZ, RZ, RZ ;  /* 0x000000ffff1a8224 */ /* 0x000fe400078e00ff */
[----:B------:R-:W-:Y:S02]  /*0c40*/  @P0 IMAD.MOV.U32 R26, RZ, RZ, RZ ;  /* 0x000000ffff1a0224 */ /* 0x000fe400078e00ff */
[----:B------:R-:W-:Y:S01]  /*0c50*/  @P0 IMAD.MOV.U32 R27, RZ, RZ, R3 ;  /* 0x000000ffff1b0224 */ /* 0x000fe200078e0003 */
[----:B------:R-:W-:Y:S06]  /*0c60*/  BRA `(.L_x_8) ;  /* 0x0000000000147947 */ /* 0x000fec0003800000 */
.L_x_10:
[----:B------:R-:W-:Y:S01]  /*0c70*/  LOP3.LUT R27, R13, 0x80000, RZ, 0xfc, !PT ;  /* 0x000800000d1b7812 */ /* 0x000fe200078efcff */
[----:B------:R-:W-:Y:S01]  /*0c80*/  IMAD.MOV.U32 R26, RZ, RZ, R12 ;  /* 0x000000ffff1a7224 */ /* 0x000fe200078e000c */
[----:B------:R-:W-:Y:S06]  /*0c90*/  BRA `(.L_x_8) ;  /* 0x0000000000087947 */ /* 0x000fec0003800000 */
.L_x_9:
[----:B------:R-:W-:Y:S01]  /*0ca0*/  LOP3.LUT R27, R15, 0x80000, RZ, 0xfc, !PT ;  /* 0x000800000f1b7812 */ /* 0x000fe200078efcff */
[----:B------:R-:W-:-:S07]  /*0cb0*/  IMAD.MOV.U32 R26, RZ, RZ, R14 ;  /* 0x000000ffff1a7224 */ /* 0x000fce00078e000e */
.L_x_8:
[----:B------:R-:W-:Y:S05]  /*0cc0*/  BSYNC.RECONVERGENT B1 ;  /* 0x0000000000017941 */ /* 0x000fea0003800200 */
.L_x_6:
[----:B------:R-:W-:Y:S02]  /*0cd0*/  IMAD.MOV.U32 R4, RZ, RZ, R0 ;  /* 0x000000ffff047224 */ /* 0x000fe400078e0000 */
[----:B------:R-:W-:-:S04]  /*0ce0*/  IMAD.MOV.U32 R5, RZ, RZ, 0x0 ;  /* 0x00000000ff057424 */ /* 0x000fc800078e00ff */
[----:B------:R-:W-:Y:S05]  /*0cf0*/  RET.REL.NODEC R4 `(_Z13vel_update_1DPdS_S_S_S_S_S_S_S_dS_) ;  /* 0xfffffff004c07950 */ /* 0x000fea0003c3ffff */
.L_x_11:
[----:B------:R-:W-:-:S00]  /*0d00*/  BRA `(.L_x_11) ;  /* 0xfffffffc00fc7947 */ /* 0x000fc0000383ffff */
[----:B------:R-:W-:-:S00]  /*0d10*/  NOP ;  /* 0x0000000000007918 */ /* 0x000fc00000000000 */
        /* <DEDUP_REMOVED lines=14> */
.L_x_78:


//--------------------- .text._Z13pos_update_1DPdS_S_S_S_S_S_S_S_S_S_S_S_d --------------------------
	.section	.text._Z13pos_update_1DPdS_S_S_S_S_S_S_S_S_S_S_S_d,"ax",@progbits
	.align	128
        .global         _Z13pos_update_1DPdS_S_S_S_S_S_S_S_S_S_S_S_d
        .type           _Z13pos_update_1DPdS_S_S_S_S_S_S_S_S_S_S_S_d,@function
        .size           _Z13pos_update_1DPdS_S_S_S_S_S_S_S_S_S_S_S_d,(.L_x_79 - _Z13pos_update_1DPdS_S_S_S_S_S_S_S_S_S_S_S_d)
        .other          _Z13pos_update_1DPdS_S_S_S_S_S_S_S_S_S_S_S_d,@"STO_CUDA_ENTRY STV_DEFAULT"
_Z13pos_update_1DPdS_S_S_S_S_S_S_S_S_S_S_S_d:
.text._Z13pos_update_1DPdS_S_S_S_S_S_S_S_S_S_S_S_d:
[----:B------:R-:W-:Y:S01]  /*0000*/  LDC R1, c[0x0][0x37c] ;  /* 0x0000df00ff017b82 */ /* 0x000fe20000000800 */
[----:B------:R-:W0:Y:S07]  /*0010*/  S2R R2, SR_TID.X ;  /* 0x0000000000027919 */ /* 0x000e2e0000002100 */
[----:B------:R-:W1:Y:S01]  /*0020*/  LDC.64 R24, c[0x0][0x3e0] ;  /* 0x0000f800ff187b82 */ /* 0x000e620000000a00 */
[----:B------:R-:W0:Y:S01]  /*0030*/  LDCU UR6, c[0x0][0x360] ;  /* 0x00006c00ff0677ac */ /* 0x000e220008000800 */
[----:B------:R-:W0:Y:S01]  /*0040*/  S2R R3, SR_CTAID.X ;  /* 0x0000000000037919 */ /* 0x000e220000002500 */
[----:B------:R-:W2:Y:S05]  /*0050*/  LDCU.64 UR4, c[0x0][0x358] ;  /* 0x00006b00ff0477ac */ /* 0x000eaa0008000a00 */
[----:B------:R-:W3:Y:S08]  /*0060*/  LDC.64 R6, c[0x0][0x398] ;  /* 0x0000e600ff067b82 */ /* 0x000ef00000000a00 */
[----:B------:R-:W4:Y:S01]  /*0070*/  LDC.64 R16, c[0x0][0x380] ;  /* 0x0000e000ff107b82 */ /* 0x000f220000000a00 */
[----:B0-----:R-:W-:-:S04]  /*0080*/  IMAD R2, R3, UR6, R2 ;  /* 0x0000000603027c24 */ /* 0x001fc8000f8e0202 */
[----:B-1----:R-:W-:-:S05]  /*0090*/  IMAD.WIDE R24, R2, 0x8, R24 ;  /* 0x0000000802187825 */ /* 0x002fca00078e0218 */
[----:B--2---:R-:W2:Y:S01]  /*00a0*/  LDG.E.64 R8, desc[UR4][R24.64] ;  /* 0x0000000418087981 */ /* 0x004ea2000c1e1b00 */
[----:B---3--:R-:W-:-:S04]  /*00b0*/  IMAD.WIDE R6, R2, 0x8, R6 ;  /* 0x0000000802067825 */ /* 0x008fc800078e0206 */
[----:B----4-:R-:W-:Y:S02]  /*00c0*/  IMAD.WIDE R16, R2, 0x8, R16 ;  /* 0x0000000802107825 */ /* 0x010fe400078e0210 */
[----:B------:R-:W3:Y:S04]  /*00d0*/  LDG.E.64 R6, desc[UR4][R6.64] ;  /* 0x0000000406067981 */ /* 0x000ee8000c1e1b00 */
[----:B------:R-:W3:Y:S01]  /*00e0*/  LDG.E.64 R14, desc[UR4][R16.64] ;  /* 0x00000004100e7981 */ /* 0x000ee2000c1e1b00 */
[----:B------:R-:W-:Y:S01]  /*00f0*/  IMAD.MOV.U32 R4, RZ, RZ, 0x1 ;  /* 0x00000001ff047424 */ /* 0x000fe200078e00ff */
[----:B------:R-:W-:Y:S01]  /*0100*/  BSSY.RECONVERGENT B0, `(.L_x_12) ;  /* 0x0000019000007945 */ /* 0x000fe20003800200 */
[----:B--2---:R-:W-:-:S06]  /*0110*/  DADD R8, R8, R8 ;  /* 0x0000000008087229 */ /* 0x004fcc0000000008 */
[----:B------:R-:W0:Y:S02]  /*0120*/  MUFU.RCP64H R5, R9 ;  /* 0x0000000900057308 */ /* 0x000e240000001800 */
[----:B0-----:R-:W-:-:S08]  /*0130*/  DFMA R10, -R8, R4, 1 ;  /* 0x3ff00000080a742b */ /* 0x001fd00000000104 */
[----:B------:R-:W-:Y:S02]  /*0140*/  DFMA R12, R10, R10, R10 ;  /* 0x0000000a0a0c722b */ /* 0x000fe4000000000a */
[----:B------:R-:W0:Y:S06]  /*0150*/  LDC.64 R10, c[0x0][0x3e8] ;  /* 0x0000fa00ff0a7b82 */ /* 0x000e2c0000000a00 */
[----:B------:R-:W-:-:S08]  /*0160*/  DFMA R12, R4, R12, R4 ;  /* 0x0000000c040c722b */ /* 0x000fd00000000004 */
[----:B------:R-:W-:-:S08]  /*0170*/  DFMA R4, -R8, R12, 1 ;  /* 0x3ff000000804742b */ /* 0x000fd0000000010c */
[----:B------:R-:W-:Y:S02]  /*0180*/  DFMA R4, R12, R4, R12 ;  /* 0x000000040c04722b */ /* 0x000fe4000000000c */
[-C--:B0-----:R-:W-:Y:S02]  /*0190*/  DMUL R22, R10, R10.reuse ;  /* 0x0000000a0a167228 */ /* 0x081fe40000000000 */
[----:B---3--:R-:W-:-:S06]  /*01a0*/  DFMA R14, R6, R10, R14 ;  /* 0x0000000a060e722b */ /* 0x008fcc000000000e */
[----:B------:R-:W-:Y:S02]  /*01b0*/  DMUL R12, R22, R4 ;  /* 0x00000004160c7228 */ /* 0x000fe40000000000 */
[----:B------:R-:W-:-:S06]  /*01c0*/  FSETP.GEU.AND P1, PT, |R23|, 6.5827683646048100446e-37, PT ;  /* 0x036000001700780b */ /* 0x000fcc0003f2e200 */
[----:B------:R-:W-:-:S08]  /*01d0*/  DFMA R18, -R8, R12, R22 ;  /* 0x0000000c0812722b */ /* 0x000fd00000000116 */
[----:B------:R-:W-:-:S10]  /*01e0*/  DFMA R4, R4, R18, R12 ;  /* 0x000000120404722b */ /* 0x000fd4000000000c */
[----:B------:R-:W-:-:S05]  /*01f0*/  FFMA R0, RZ, R9, R5 ;  /* 0x00000009ff007223 */ /* 0x000fca0000000005 */
[----:B------:R-:W-:-:S13]  /*0200*/  FSETP.GT.AND P0, PT, |R0|, 1.469367938527859385e-39, PT ;  /* 0x001000000000780b */ /* 0x000fda0003f04200 */
[----:B------:R-:W-:Y:S05]  /*0210*/  @P0 BRA P1, `(.L_x_13) ;  /* 0x00000000001c0947 */ /* 0x000fea0000800000 */
[----:B------:R-:W-:Y:S01]  /*0220*/  IMAD.MOV.U32 R10, RZ, RZ, R8 ;  /* 0x000000ffff0a7224 */ /* 0x000fe200078e0008 */
[----:B------:R-:W-:Y:S01]  /*0230*/  MOV R0, 0x270 ;  /* 0x0000027000007802 */ /* 0x000fe20000000f00 */
[----:B------:R-:W-:Y:S02]  /*0240*/  IMAD.MOV.U32 R12, RZ, RZ, R22 ;  /* 0x000000ffff0c7224 */ /* 0x000fe400078e0016 */
[----:B------:R-:W-:-:S07]  /*0250*/  IMAD.MOV.U32 R13, RZ, RZ, R23 ;  /* 0x000000ffff0d7224 */ /* 0x000fce00078e0017 */
[----:B------:R-:W-:Y:S05]  /*0260*/  CALL.REL.NOINC `($__internal_1_$__cuda_sm20_div_rn_f64_full) ;  /* 0x0000000400847944 */ /* 0x000fea0003c00000 */
[----:B------:R-:W-:Y:S02]  /*0270*/  IMAD.MOV.U32 R4, RZ, RZ, R32 ;  /* 0x000000ffff047224 */ /* 0x000fe400078e0020 */
[----:B------:R-:W-:-:S07]  /*0280*/  IMAD.MOV.U32 R5, RZ, RZ, R33 ;  /* 0x000000ffff057224 */ /* 0x000fce00078e0021 */
.L_x_13:
[----:B------:R-:W-:Y:S05]  /*0290*/  BSYNC.RECONVERGENT B0 ;  /* 0x0000000000007941 */ /* 0x000fea0003800200 */
.L_x_12:
[----:B------:R-:W0:Y:S01]  /*02a0*/  LDC.64 R20, c[0x0][0x3b0] ;  /* 0x0000ec00ff147b82 */ /* 0x000e220000000a00 */
[----:B------:R-:W1:Y:S07]  /*02b0*/  LDCU.64 UR6, c[0x0][0x3e8] ;  /* 0x00007d00ff0677ac */ /* 0x000e6e0008000a00 */
[----:B------:R-:W2:Y:S08]  /*02c0*/  LDC.64 R10, c[0x0][0x3a0] ;  /* 0x0000e800ff0a7b82 */ /* 0x000eb00000000a00 */
[----:B------:R-:W3:Y:S01]  /*02d0*/  LDC.64 R18, c[0x0][0x388] ;  /* 0x0000e200ff127b82 */ /* 0x000ee20000000a00 */
[----:B0-----:R-:W-:-:S05]  /*02e0*/  IMAD.WIDE R20, R2, 0x8, R20 ;  /* 0x0000000802147825 */ /* 0x001fca00078e0214 */
[----:B------:R-:W4:Y:S01]  /*02f0*/  LDG.E.64 R6, desc[UR4][R20.64] ;  /* 0x0000000414067981 */ /* 0x000f22000c1e1b00 */
[----:B--2---:R-:W-:-:S04]  /*0300*/  IMAD.WIDE R10, R2, 0x8, R10 ;  /* 0x00000008020a7825 */ /* 0x004fc800078e020a */
[----:B---3--:R-:W-:Y:S01]  /*0310*/  IMAD.WIDE R18, R2, 0x8, R18 ;  /* 0x0000000802127825 */ /* 0x008fe200078e0212 */
[----:B----4-:R-:W-:-:S07]  /*0320*/  DFMA R14, R6, R4, R14 ;  /* 0x00000004060e722b */ /* 0x010fce000000000e */
[----:B------:R1:W-:Y:S04]  /*0330*/  STG.E.64 desc[UR4][R16.64], R14 ;  /* 0x0000000e10007986 */ /* 0x0003e8000c101b04 */
[----:B------:R-:W2:Y:S04]  /*0340*/  LDG.E.64 R8, desc[UR4][R24.64] ;  /* 0x0000000418087981 */ /* 0x000ea8000c1e1b00 */
[----:B------:R-:W1:Y:S04]  /*0350*/  LDG.E.64 R10, desc[UR4][R10.64] ;  /* 0x000000040a0a7981 */ /* 0x000e68000c1e1b00 */
[----:B------:R-:W1:Y:S01]  /*0360*/  LDG.E.64 R6, desc[UR4][R18.64] ;  /* 0x0000000412067981 */ /* 0x000e62000c1e1b00 */
[----:B------:R-:W-:Y:S01]  /*0370*/  MOV R4, 0x1 ;  /* 0x0000000100047802 */ /* 0x000fe20000000f00 */
[----:B------:R-:W-:Y:S01]  /*0380*/  BSSY.RECONVERGENT B0, `(.L_x_14) ;  /* 0x0000017000007945 */ /* 0x000fe20003800200 */
[----:B------:R-:W-:Y:S01]  /*0390*/  FSETP.GEU.AND P1, PT, |R23|, 6.5827683646048100446e-37, PT ;  /* 0x036000001700780b */ /* 0x000fe20003f2e200 */
[----:B--2---:R-:W-:-:S06]  /*03a0*/  DADD R8, R8, R8 ;  /* 0x0000000008087229 */ /* 0x004fcc0000000008 */
[----:B------:R-:W0:Y:S01]  /*03b0*/  MUFU.RCP64H R5, R9 ;  /* 0x0000000900057308 */ /* 0x000e220000001800 */
[----:B-1----:R-:W-:Y:S02]  /*03c0*/  DFMA R16, R10, UR6, R6 ;  /* 0x000000060a107c2b */ /* 0x002fe40008000006 */
[----:B0-----:R-:W-:-:S08]  /*03d0*/  DFMA R12, -R8, R4, 1 ;  /* 0x3ff00000080c742b */ /* 0x001fd00000000104 */
[----:B------:R-:W-:-:S08]  /*03e0*/  DFMA R12, R12, R12, R12 ;  /* 0x0000000c0c0c722b */ /* 0x000fd0000000000c */
[----:B------:R-:W-:-:S08]  /*03f0*/  DFMA R12, R4, R12, R4 ;  /* 0x0000000c040c722b */ /* 0x000fd00000000004 */
[----:B------:R-:W-:-:S08]  /*0400*/  DFMA R4, -R8, R12, 1 ;  /* 0x3ff000000804742b */ /* 0x000fd0000000010c */
[----:B------:R-:W-:-:S08]  /*0410*/  DFMA R4, R12, R4, R12 ;  /* 0x000000040c04722b */ /* 0x000fd0000000000c */
[----:B------:R-:W-:-:S08]  /*0420*/  DMUL R12, R22, R4 ;  /* 0x00000004160c7228 */ /* 0x000fd00000000000 */
        /* <DEDUP_REMOVED lines=12> */
.L_x_15:
[----:B------:R-:W-:Y:S05]  /*04f0*/  BSYNC.RECONVERGENT B0 ;  /* 0x0000000000007941 */ /* 0x000fea0003800200 */
.L_x_14:
[----:B------:R-:W0:Y:S08]  /*0500*/  LDC.64 R14, c[0x0][0x3b8] ;  /* 0x0000ee00ff0e7b82 */ /* 0x000e300000000a00 */
[----:B------:R-:W1:Y:S01]  /*0510*/  LDC.64 R28, c[0x0][0x390] ;  /* 0x0000e400ff1c7b82 */ /* 0x000e620000000a00 */
[----:B------:R-:W-:Y:S01]  /*0520*/  MOV R10, 0x1 ;  /* 0x00000001000a7802 */ /* 0x000fe20000000f00 */
[----:B------:R-:W2:Y:S01]  /*0530*/  LDCU.64 UR6, c[0x0][0x3e8] ;  /* 0x00007d00ff0677ac */ /* 0x000ea20008000a00 */
[----:B0-----:R-:W-:-:S05]  /*0540*/  IMAD.WIDE R14, R2, 0x8, R14 ;  /* 0x00000008020e7825 */ /* 0x001fca00078e020e */
[----:B------:R-:W3:Y:S01]  /*0550*/  LDG.E.64 R6, desc[UR4][R14.64] ;  /* 0x000000040e067981 */ /* 0x000ee2000c1e1b00 */
[C---:B-1----:R-:W-:Y:S01]  /*0560*/  IMAD.WIDE R28, R2.reuse, 0x8, R28 ;  /* 0x00000008021c7825 */ /* 0x042fe200078e021c */
[----:B---3--:R-:W-:Y:S01]  /*0570*/  DFMA R4, R6, R4, R16 ;  /* 0x000000040604722b */ /* 0x008fe20000000010 */
[----:B------:R-:W0:Y:S06]  /*0580*/  LDC.64 R6, c[0x0][0x3a8] ;  /* 0x0000ea00ff067b82 */ /* 0x000e2c0000000a00 */
[----:B------:R1:W-:Y:S04]  /*0590*/  STG.E.64 desc[UR4][R18.64], R4 ;  /* 0x0000000412007986 */ /* 0x0003e8000c101b04 */
[----:B------:R-:W3:Y:S04]  /*05a0*/  LDG.E.64 R8, desc[UR4][R24.64] ;  /* 0x0000000418087981 */ /* 0x000ee8000c1e1b00 */
[----:B------:R-:W2:Y:S01]  /*05b0*/  LDG.E.64 R16, desc[UR4][R28.64] ;  /* 0x000000041c107981 */ /* 0x000ea2000c1e1b00 */
[----:B0-----:R-:W-:-:S06]  /*05c0*/  IMAD.WIDE R6, R2, 0x8, R6 ;  /* 0x0000000802067825 */ /* 0x001fcc00078e0206 */
[----:B------:R-:W2:Y:S01]  /*05d0*/  LDG.E.64 R6, desc[UR4][R6.64] ;  /* 0x0000000406067981 */ /* 0x000ea2000c1e1b00 */
[----:B------:R-:W-:Y:S01]  /*05e0*/  FSETP.GEU.AND P1, PT, |R23|, 6.5827683646048100446e-37, PT ;  /* 0x036000001700780b */ /* 0x000fe20003f2e200 */
[----:B------:R-:W-:Y:S01]  /*05f0*/  BSSY.RECONVERGENT B0, `(.L_x_16) ;  /* 0x0000016000007945 */ /* 0x000fe20003800200 */
[----:B---3--:R-:W-:-:S06]  /*0600*/  DADD R8, R8, R8 ;  /* 0x0000000008087229 */ /* 0x008fcc0000000008 */
[----:B------:R-:W1:Y:S02]  /*0610*/  MUFU.RCP64H R11, R9 ;  /* 0x00000009000b7308 */ /* 0x000e640000001800 */
[----:B-1----:R-:W-:-:S08]  /*0620*/  DFMA R4, -R8, R10, 1 ;  /* 0x3ff000000804742b */ /* 0x002fd0000000010a */
        /* <DEDUP_REMOVED lines=8> */
[----:B------:R-:W-:Y:S01]  /*06b0*/  FSETP.GT.AND P0, PT, |R0|, 1.469367938527859385e-39, PT ;  /* 0x001000000000780b */ /* 0x000fe20003f04200 */
[----:B--2---:R-:W-:-:S12]  /*06c0*/  DFMA R16, R6, UR6, R16 ;  /* 0x0000000606107c2b */ /* 0x004fd80008000010 */
        /* <DEDUP_REMOVED lines=8> */
.L_x_17:
[----:B------:R-:W-:Y:S05]  /*0750*/  BSYNC.RECONVERGENT B0 ;  /* 0x0000000000007941 */ /* 0x000fea0003800200 */
.L_x_16:
[----:B------:R-:W0:Y:S08]  /*0760*/  LDC.64 R6, c[0x0][0x3c0] ;  /* 0x0000f000ff067b82 */ /* 0x000e300000000a00 */
[----:B------:R-:W1:Y:S08]  /*0770*/  LDC.64 R10, c[0x0][0x3d0] ;  /* 0x0000f400ff0a7b82 */ /* 0x000e700000000a00 */
[----:B------:R-:W2:Y:S01]  /*0780*/  LDC.64 R12, c[0x0][0x3d8] ;  /* 0x0000f600ff0c7b82 */ /* 0x000ea20000000a00 */
[----:B0-----:R-:W-:-:S05]  /*0790*/  IMAD.WIDE R6, R2, 0x8, R6 ;  /* 0x0000000802067825 */ /* 0x001fca00078e0206 */
[----:B------:R-:W3:Y:S02]  /*07a0*/  LDG.E.64 R8, desc[UR4][R6.64] ;  /* 0x0000000406087981 */ /* 0x000ee4000c1e1b00 */
[----:B---3--:R-:W-:Y:S01]  /*07b0*/  DFMA R8, R8, R4, R16 ;  /* 0x000000040808722b */ /* 0x008fe20000000010 */
[----:B------:R-:W0:Y:S06]  /*07c0*/  LDC.64 R4, c[0x0][0x3c8] ;  /* 0x0000f200ff047b82 */ /* 0x000e2c0000000a00 */
[----:B------:R-:W-:Y:S04]  /*07d0*/  STG.E.64 desc[UR4][R28.64], R8 ;  /* 0x000000081c007986 */ /* 0x000fe8000c101b04 */
[----:B------:R-:W3:Y:S01]  /*07e0*/  LDG.E.64 R20, desc[UR4][R20.64] ;  /* 0x0000000414147981 */ /* 0x000ee2000c1e1b00 */
[----:B0-----:R-:W-:-:S05]  /*07f0*/  IMAD.WIDE R4, R2, 0x8, R4 ;  /* 0x0000000802047825 */ /* 0x001fca00078e0204 */
[----:B---3--:R-:W-:Y:S04]  /*0800*/  STG.E.64 desc[UR4][R4.64], R20 ;  /* 0x0000001404007986 */ /* 0x008fe8000c101b04 */
[----:B------:R-:W3:Y:S01]  /*0810*/  LDG.E.64 R14, desc[UR4][R14.64] ;  /* 0x000000040e0e7981 */ /* 0x000ee2000c1e1b00 */
[----:B-1----:R-:W-:-:S05]  /*0820*/  IMAD.WIDE R10, R2, 0x8, R10 ;  /* 0x00000008020a7825 */ /* 0x002fca00078e020a */
[----:B---3--:R-:W-:Y:S04]  /*0830*/  STG.E.64 desc[UR4][R10.64], R14 ;  /* 0x0000000e0a007986 */ /* 0x008fe8000c101b04 */
[----:B------:R-:W3:Y:S01]  /*0840*/  LDG.E.64 R6, desc[UR4][R6.64] ;  /* 0x0000000406067981 */ /* 0x000ee2000c1e1b00 */
[----:B--2---:R-:W-:-:S05]  /*0850*/  IMAD.WIDE R2, R2, 0x8, R12 ;  /* 0x0000000802027825 */ /* 0x004fca00078e020c */
[----:B---3--:R-:W-:Y:S01]  /*0860*/  STG.E.64 desc[UR4][R2.64], R6 ;  /* 0x0000000602007986 */ /* 0x008fe2000c101b04 */
[----:B------:R-:W-:Y:S05]  /*0870*/  EXIT ;  /* 0x000000000000794d */ /* 0x000fea0003800000 */
        .weak           $__internal_1_$__cuda_sm20_div_rn_f64_full
        .type           $__internal_1_$__cuda_sm20_div_rn_f64_full,@function
        .size           $__internal_1_$__cuda_sm20_div_rn_f64_full,(.L_x_79 - $__internal_1_$__cuda_sm20_div_rn_f64_full)
$__internal_1_$__cuda_sm20_div_rn_f64_full:
[----:B------:R-:W-:Y:S01]  /*0880*/  FSETP.GEU.AND P2, PT, |R13|, 1.469367938527859385e-39, PT ;  /* 0x001000000d00780b */ /* 0x000fe20003f4e200 */
[----:B------:R-:W-:Y:S01]  /*0890*/  IMAD.MOV.U32 R6, RZ, RZ, R12 ;  /* 0x000000ffff067224 */ /* 0x000fe200078e000c */
[C---:B------:R-:W-:Y:S01]  /*08a0*/  FSETP.GEU.AND P0, PT, |R9|.reuse, 1.469367938527859385e-39, PT ;  /* 0x001000000900780b */ /* 0x040fe20003f0e200 */
[----:B------:R-:W-:Y:S01]  /*08b0*/  IMAD.MOV.U32 R30, RZ, RZ, 0x1 ;  /* 0x00000001ff1e7424 */ /* 0x000fe200078e00ff */
[----:B------:R-:W-:Y:S01]  /*08c0*/  MOV R8, R10 ;  /* 0x0000000a00087202 */ /* 0x000fe20000000f00 */
[----:B------:R-:W-:Y:S01]  /*08d0*/  BSSY.RECONVERGENT B1, `(.L_x_18) ;  /* 0x0000052000017945 */ /* 0x000fe20003800200 */
[----:B------:R-:W-:Y:S02]  /*08e0*/  LOP3.LUT R11, R9, 0x800fffff, RZ, 0xc0, !PT ;  /* 0x800fffff090b7812 */ /* 0x000fe400078ec0ff */
[----:B------:R-:W-:Y:S02]  /*08f0*/  LOP3.LUT R3, R13, 0x7ff00000, RZ, 0xc0, !PT ;  /* 0x7ff000000d037812 */ /* 0x000fe400078ec0ff */
[----:B------:R-:W-:-:S02]  /*0900*/  LOP3.LUT R11, R11, 0x3ff00000, RZ, 0xfc, !PT ;  /* 0x3ff000000b0b7812 */ /* 0x000fc400078efcff */
[C---:B------:R-:W-:Y:S01]  /*0910*/  LOP3.LUT R26, R9.reuse, 0x7ff00000, RZ, 0xc0, !PT ;  /* 0x7ff00000091a7812 */ /* 0x040fe200078ec0ff */
[----:B------:R-:W-:Y:S01]  /*0920*/  @!P2 IMAD.MOV.U32 R32, RZ, RZ, RZ ;  /* 0x000000ffff20a224 */ /* 0x000fe200078e00ff */
[----:B------:R-:W-:Y:S01]  /*0930*/  @!P2 LOP3.LUT R4, R9, 0x7ff00000, RZ, 0xc0, !PT ;  /* 0x7ff000000904a812 */ /* 0x000fe200078ec0ff */
[----:B------:R-:W-:Y:S01]  /*0940*/  @!P0 DMUL R10, R8, 8.98846567431157953865e+307 ;  /* 0x7fe00000080a8828 */ /* 0x000fe20000000000 */
[C---:B------:R-:W-:Y:S02]  /*0950*/  ISETP.GE.U32.AND P1, PT, R3.reuse, R26, PT ;  /* 0x0000001a0300720c */ /* 0x040fe40003f26070 */
[----:B------:R-:W-:Y:S01]  /*0960*/  @!P2 ISETP.GE.U32.AND P3, PT, R3, R4, PT ;  /* 0x000000040300a20c */ /* 0x000fe20003f66070 */
[----:B------:R-:W-:Y:S02]  /*0970*/  IMAD.MOV.U32 R4, RZ, RZ, 0x1ca00000 ;  /* 0x1ca00000ff047424 */ /* 0x000fe400078e00ff */
[----:B------:R-:W0:Y:S03]  /*0980*/  MUFU.RCP64H R31, R11 ;  /* 0x0000000b001f7308 */ /* 0x000e260000001800 */
[----:B------:R-:W-:-:S02]  /*0990*/  @!P2 SEL R5, R4, 0x63400000, !P3 ;  /* 0x634000000405a807 */ /* 0x000fc40005800000 */
[----:B------:R-:W-:Y:S02]  /*09a0*/  SEL R7, R4, 0x63400000, !P1 ;  /* 0x6340000004077807 */ /* 0x000fe40004800000 */
[--C-:B------:R-:W-:Y:S02]  /*09b0*/  @!P2 LOP3.LUT R5, R5, 0x80000000, R13.reuse, 0xf8, !PT ;  /* 0x800000000505a812 */ /* 0x100fe400078ef80d */
[----:B------:R-:W-:Y:S02]  /*09c0*/  LOP3.LUT R7, R7, 0x800fffff, R13, 0xf8, !PT ;  /* 0x800fffff07077812 */ /* 0x000fe400078ef80d */
[----:B------:R-:W-:Y:S01]  /*09d0*/  @!P2 LOP3.LUT R33, R5, 0x100000, RZ, 0xfc, !PT ;  /* 0x001000000521a812 */ /* 0x000fe200078efcff */
[----:B------:R-:W-:Y:S01]  /*09e0*/  IMAD.MOV.U32 R5, RZ, RZ, R3 ;  /* 0x000000ffff057224 */ /* 0x000fe200078e0003 */
[----:B------:R-:W-:-:S04]  /*09f0*/  @!P0 LOP3.LUT R26, R11, 0x7ff00000, RZ, 0xc0, !PT ;  /* 0x7ff000000b1a8812 */ /* 0x000fc800078ec0ff */
[----:B------:R-:W-:Y:S02]  /*0a00*/  @!P2 DFMA R6, R6, 2, -R32 ;  /* 0x400000000606a82b */ /* 0x000fe40000000820 */
[----:B0-----:R-:W-:-:S08]  /*0a10*/  DFMA R32, R30, -R10, 1 ;  /* 0x3ff000001e20742b */ /* 0x001fd0000000080a */
[----:B------:R-:W-:Y:S01]  /*0a20*/  DFMA R32, R32, R32, R32 ;  /* 0x000000202020722b */ /* 0x000fe20000000020 */
[----:B------:R-:W-:-:S04]  /*0a30*/  @!P2 LOP3.LUT R5, R7, 0x7ff00000, RZ, 0xc0, !PT ;  /* 0x7ff000000705a812 */ /* 0x000fc800078ec0ff */
[----:B------:R-:W-:-:S03]  /*0a40*/  IADD3 R27, PT, PT, R5, -0x1, RZ ;  /* 0xffffffff051b7810 */ /* 0x000fc60007ffe0ff */
[----:B------:R-:W-:Y:S01]  /*0a50*/  DFMA R30, R30, R32, R30 ;  /* 0x000000201e1e722b */ /* 0x000fe2000000001e */
[----:B------:R-:W-:Y:S01]  /*0a60*/  ISETP.GT.U32.AND P0, PT, R27, 0x7feffffe, PT ;  /* 0x7feffffe1b00780c */ /* 0x000fe20003f04070 */
[----:B------:R-:W-:-:S05]  /*0a70*/  VIADD R27, R26, 0xffffffff ;  /* 0xffffffff1a1b7836 */ /* 0x000fca0000000000 */
[----:B------:R-:W-:Y:S01]  /*0a80*/  ISETP.GT.U32.OR P0, PT, R27, 0x7feffffe, P0 ;  /* 0x7feffffe1b00780c */ /* 0x000fe20000704470 */
[----:B------:R-:W-:-:S08]  /*0a90*/  DFMA R34, R30, -R10, 1 ;  /* 0x3ff000001e22742b */ /* 0x000fd0000000080a */
[----:B------:R-:W-:-:S08]  /*0aa0*/  DFMA R34, R30, R34, R30 ;  /* 0x000000221e22722b */ /* 0x000fd0000000001e */
[----:B------:R-:W-:-:S08]  /*0ab0*/  DMUL R32, R34, R6 ;  /* 0x0000000622207228 */ /* 0x000fd00000000000 */
[----:B------:R-:W-:-:S08]  /*0ac0*/  DFMA R30, R32, -R10, R6 ;  /* 0x8000000a201e722b */ /* 0x000fd00000000006 */
[----:B------:R-:W-:Y:S01]  /*0ad0*/  DFMA R30, R34, R30, R32 ;  /* 0x0000001e221e722b */ /* 0x000fe20000000020 */
[----:B------:R-:W-:Y:S10]  /*0ae0*/  @P0 BRA `(.L_x_19) ;  /* 0x00000000006c0947 */ /* 0x000ff40003800000 */
[----:B------:R-:W-:-:S04]  /*0af0*/  LOP3.LUT R12, R9, 0x7ff00000, RZ, 0xc0, !PT ;  /* 0x7ff00000090c7812 */ /* 0x000fc800078ec0ff */
[CC--:B------:R-:W-:Y:S02]  /*0b00*/  VIADDMNMX R5, R3.reuse, -R12.reuse, 0xb9600000, !PT ;  /* 0xb960000003057446 */ /* 0x0c0fe4000780090c */
[----:B------:R-:W-:Y:S01]  /*0b10*/  ISETP.GE.U32.AND P0, PT, R3, R12, PT ;  /* 0x0000000c0300720c */ /* 0x000fe20003f06070 */
[----:B------:R-:W-:Y:S01]  /*0b20*/  IMAD.MOV.U32 R12, RZ, RZ, RZ ;  /* 0x000000ffff0c7224 */ /* 0x000fe200078e00ff */
[----:B------:R-:W-:Y:S02]  /*0b30*/  VIMNMX R5, PT, PT, R5, 0x46a00000, PT ;  /* 0x46a0000005057848 */ /* 0x000fe40003fe0100 */
[----:B------:R-:W-:-:S05]  /*0b40*/  SEL R4, R4, 0x63400000, !P0 ;  /* 0x6340000004047807 */ /* 0x000fca0004000000 */
[----:B------:R-:W-:-:S04]  /*0b50*/  IMAD.IADD R4, R5, 0x1, -R4 ;  /* 0x0000000105047824 */ /* 0x000fc800078e0a04 */
[----:B------:R-:W-:-:S06]  /*0b60*/  VIADD R13, R4, 0x7fe00000 ;  /* 0x7fe00000040d7836 */ /* 0x000fcc0000000000 */
[----:B------:R-:W-:-:S10]  /*0b70*/  DMUL R32, R30, R12 ;  /* 0x0000000c1e207228 */ /* 0x000fd40000000000 */
[----:B------:R-:W-:-:S13]  /*0b80*/  FSETP.GTU.AND P0, PT, |R33|, 1.469367938527859385e-39, PT ;  /* 0x001000002100780b */ /* 0x000fda0003f0c200 */
[----:B------:R-:W-:Y:S05]  /*0b90*/  @P0 BRA `(.L_x_20) ;  /* 0x0000000000940947 */ /* 0x000fea0003800000 */
[----:B------:R-:W-:Y:S01]  /*0ba0*/  DFMA R6, R30, -R10, R6 ;  /* 0x8000000a1e06722b */ /* 0x000fe20000000006 */
[----:B------:R-:W-:-:S09]  /*0bb0*/  IMAD.MOV.U32 R12, RZ, RZ, RZ ;  /* 0x000000ffff0c7224 */ /* 0x000fd200078e00ff */
[C---:B------:R-:W-:Y:S02]  /*0bc0*/  FSETP.NEU.AND P0, PT, R7.reuse, RZ, PT ;  /* 0x000000ff0700720b */ /* 0x040fe40003f0d000 */
[----:B------:R-:W-:-:S04]  /*0bd0*/  LOP3.LUT R8, R7, 0x80000000, R9, 0x48, !PT ;  /* 0x8000000007087812 */ /* 0x000fc800078e4809 */
[----:B------:R-:W-:-:S07]  /*0be0*/  LOP3.LUT R13, R8, R13, RZ, 0xfc, !PT ;  /* 0x0000000d080d7212 */ /* 0x000fce00078efcff */
[----:B------:R-:W-:Y:S05]  /*0bf0*/  @!P0 BRA `(.L_x_20) ;  /* 0x00000000007c8947 */ /* 0x000fea0003800000 */
[C---:B------:R-:W-:Y:S01]  /*0c00*/  IADD3 R7, PT, PT, -R4.reuse, RZ, RZ ;  /* 0x000000ff04077210 */ /* 0x040fe20007ffe1ff */
[----:B------:R-:W-:Y:S01]  /*0c10*/  IMAD.MOV.U32 R6, RZ, RZ, RZ ;  /* 0x000000ffff067224 */ /* 0x000fe200078e00ff */
[----:B------:R-:W-:-:S05]  /*0c20*/  IADD3 R3, PT, PT, -R4, -0x43300000, RZ ;  /* 0xbcd0000004037810 */ /* 0x000fca0007ffe1ff */
[----:B------:R-:W-:Y:S02]  /*0c30*/  DFMA R6, R32, -R6, R30 ;  /* 0x800000062006722b */ /* 0x000fe4000000001e */
[----:B------:R-:W-:-:S08]  /*0c40*/  DMUL.RP R30, R30, R12 ;  /* 0x0000000c1e1e7228 */ /* 0x000fd00000008000 */
[----:B------:R-:W-:Y:S02]  /*0c50*/  FSETP.NEU.AND P0, PT, |R7|, R3, PT ;  /* 0x000000030700720b */ /* 0x000fe40003f0d200 */
[----:B------:R-:W-:Y:S02]  /*0c60*/  LOP3.LUT R3, R31, R8, RZ, 0x3c, !PT ;  /* 0x000000081f037212 */ /* 0x000fe400078e3cff */
[----:B------:R-:W-:Y:S02]  /*0c70*/  FSEL R32, R30, R32, !P0 ;  /* 0x000000201e207208 */ /* 0x000fe40004000000 */
[----:B------:R-:W-:Y:S01]  /*0c80*/  FSEL R33, R3, R33, !P0 ;  /* 0x0000002103217208 */ /* 0x000fe20004000000 */
[----:B------:R-:W-:Y:S06]  /*0c90*/  BRA `(.L_x_20) ;  /* 0x0000000000547947 */ /* 0x000fec0003800000 */
.L_x_19:
[----:B------:R-:W-:-:S14]  /*0ca0*/  DSETP.NAN.AND P0, PT, R12, R12, PT ;  /* 0x0000000c0c00722a */ /* 0x000fdc0003f08000 */
[----:B------:R-:W-:Y:S05]  /*0cb0*/  @P0 BRA `(.L_x_21) ;  /* 0x0000000000440947 */ /* 0x000fea0003800000 */
[----:B------:R-:W-:-:S14]  /*0cc0*/  DSETP.NAN.AND P0, PT, R8, R8, PT ;  /* 0x000000080800722a */ /* 0x000fdc0003f08000 */
[----:B------:R-:W-:Y:S05]  /*0cd0*/  @P0 BRA `(.L_x_22) ;  /* 0x0000000000300947 */ /* 0x000fea0003800000 */
[----:B------:R-:W-:Y:S01]  /*0ce0*/  ISETP.NE.AND P0, PT, R5, R26, PT ;  /* 0x0000001a0500720c */ /* 0x000fe20003f05270 */
[----:B------:R-:W-:Y:S02]  /*0cf0*/  IMAD.MOV.U32 R32, RZ, RZ, 0x0 ;  /* 0x00000000ff207424 */ /* 0x000fe400078e00ff */
[----:B------:R-:W-:-:S10]  /*0d00*/  IMAD.MOV.U32 R33, RZ, RZ, -0x80000 ;  /* 0xfff80000ff217424 */ /* 0x000fd400078e00ff */
[----:B------:R-:W-:Y:S05]  /*0d10*/  @!P0 BRA `(.L_x_20) ;  /* 0x0000000000348947 */ /* 0x000fea0003800000 */
[----:B------:R-:W-:Y:S02]  /*0d20*/  ISETP.NE.AND P0, PT, R5, 0x7ff00000, PT ;  /* 0x7ff000000500780c */ /* 0x000fe40003f05270 */
[----:B------:R-:W-:Y:S02]  /*0d30*/  LOP3.LUT R33, R13, 0x80000000, R9, 0x48, !PT ;  /* 0x800000000d217812 */ /* 0x000fe400078e4809 */
[----:B------:R-:W-:-:S13]  /*0d40*/  ISETP.EQ.OR P0, PT, R26, RZ, !P0 ;  /* 0x000000ff1a00720c */ /* 0x000fda0004702670 */
[----:B------:R-:W-:Y:S01]  /*0d50*/  @P0 LOP3.LUT R3, R33, 0x7ff00000, RZ, 0xfc, !PT ;  /* 0x7ff0000021030812 */ /* 0x000fe200078efcff */
[----:B------:R-:W-:Y:S02]  /*0d60*/  @!P0 IMAD.MOV.U32 R32, RZ, RZ, RZ ;  /* 0x000000ffff208224 */ /* 0x000fe400078e00ff */
[----:B------:R-:W-:Y:S01]  /*0d70*/  @P0 IMAD.MOV.U32 R32, RZ, RZ, RZ ;  /* 0x000000ffff200224 */ /* 0x000fe200078e00ff */
[----:B------:R-:W-:Y:S01]  /*0d80*/  @P0 MOV R33, R3 ;  /* 0x0000000300210202 */ /* 0x000fe20000000f00 */
[----:B------:R-:W-:Y:S06]  /*0d90*/  BRA `(.L_x_20) ;  /* 0x0000000000147947 */ /* 0x000fec0003800000 */
.L_x_22:
[----:B------:R-:W-:Y:S01]  /*0da0*/  LOP3.LUT R33, R9, 0x80000, RZ, 0xfc, !PT ;  /* 0x0008000009217812 */ /* 0x000fe200078efcff */
[----:B------:R-:W-:Y:S01]  /*0db0*/  IMAD.MOV.U32 R32, RZ, RZ, R8 ;  /* 0x000000ffff207224 */ /* 0x000fe200078e0008 */
[----:B------:R-:W-:Y:S06]  /*0dc0*/  BRA `(.L_x_20) ;  /* 0x0000000000087947 */ /* 0x000fec0003800000 */
.L_x_21:
[----:B------:R-:W-:Y:S01]  /*0dd0*/  LOP3.LUT R33, R13, 0x80000, RZ, 0xfc, !PT ;  /* 0x000800000d217812 */ /* 0x000fe200078efcff */
[----:B------:R-:W-:-:S07]  /*0de0*/  IMAD.MOV.U32 R32, RZ, RZ, R12 ;  /* 0x000000ffff207224 */ /* 0x000fce00078e000c */
.L_x_20:
[----:B------:R-:W-:Y:S05]  /*0df0*/  BSYNC.RECONVERGENT B1 ;  /* 0x0000000000017941 */ /* 0x000fea0003800200 */
.L_x_18:
[----:B------:R-:W-:Y:S02]  /*0e00*/  IMAD.MOV.U32 R4, RZ, RZ, R0 ;  /* 0x000000ffff047224 */ /* 0x000fe400078e0000 */
[----:B------:R-:W-:-:S04]  /*0e10*/  IMAD.MOV.U32 R5, RZ, RZ, 0x0 ;  /* 0x00000000ff057424 */ /* 0x000fc800078e00ff */
[----:B------:R-:W-:Y:S05]  /*0e20*/  RET.REL.NODEC R4 `(_Z13pos_update_1DPdS_S_S_S_S_S_S_S_S_S_S_S_d) ;  /* 0xfffffff004747950 */ /* 0x000fea0003c3ffff */
.L_x_23:
        /* <DEDUP_REMOVED lines=13> */
.L_x_79:


//--------------------- .text._Z15Force_update_1DPdS_S_S_S_S_S_S_S_S_S_S_ddj --------------------------
	.section	.text._Z15Force_update_1DPdS_S_S_S_S_S_S_S_S_S_S_ddj,"ax",@progbits
	.align	128
        .global         _Z15Force_update_1DPdS_S_S_S_S_S_S_S_S_S_S_ddj
        .type           _Z15Force_update_1DPdS_S_S_S_S_S_S_S_S_S_S_ddj,@function
        .size           _Z15Force_update_1DPdS_S_S_S_S_S_S_S_S_S_S_ddj,(.L_x_82 - _Z15Force_update_1DPdS_S_S_S_S_S_S_S_S_S_S_ddj)
        .other          _Z15Force_update_1DPdS_S_S_S_S_S_S_S_S_S_S_ddj,@"STO_CUDA_ENTRY STV_DEFAULT"
_Z15Force_update_1DPdS_S_S_S_S_S_S_S_S_S_S_ddj:
.text._Z15Force_update_1DPdS_S_S_S_S_S_S_S_S_S_S_ddj:
[----:B------:R-:W0:Y:S01]  /*0000*/  LDC R1, c[0x0][0x37c] ;  /* 0x0000df00ff017b82 */ /* 0x000e220000000800 */
[----:B------:R-:W1:Y:S01]  /*0010*/  LDCU UR5, c[0x0][0x3f0] ;  /* 0x00007e00ff0577ac */ /* 0x000e620008000800 */
[----:B------:R-:W2:Y:S06]  /*0020*/  S2R R45, SR_TID.X ;  /* 0x00000000002d7919 */ /* 0x000eac0000002100 */
[----:B------:R-:W2:Y:S01]  /*0030*/  S2UR UR4, SR_CTAID.X ;  /* 0x00000000000479c3 */ /* 0x000ea20000002500 */
[----:B------:R-:W-:Y:S01]  /*0040*/  CS2R R36, SRZ ;  /* 0x0000000000247805 */ /* 0x000fe2000001ff00 */
[----:B------:R-:W3:Y:S01]  /*0050*/  LDCU.64 UR38, c[0x0][0x358] ;  /* 0x00006b00ff2677ac */ /* 0x000ee20008000a00 */
[----:B------:R-:W-:-:S02]  /*0060*/  CS2R R16, SRZ ;  /* 0x0000000000107805 */ /* 0x000fc4000001ff00 */
[----:B------:R-:W-:-:S03]  /*0070*/  CS2R R18, SRZ ;  /* 0x0000000000127805 */ /* 0x000fc6000001ff00 */
[----:B------:R-:W2:Y:S01]  /*0080*/  LDC R0, c[0x0][0x360] ;  /* 0x0000d800ff007b82 */ /* 0x000ea20000000800 */
[----:B-1----:R-:W-:-:S05]  /*0090*/  IMAD.U32 R3, RZ, RZ, UR5 ;  /* 0x00000005ff037e24 */ /* 0x002fca000f8e00ff */
[----:B------:R-:W-:Y:S01]  /*00a0*/  ISETP.NE.AND P0, PT, R3, RZ, PT ;  /* 0x000000ff0300720c */ /* 0x000fe20003f05270 */
[----:B--2---:R-:W-:-:S12]  /*00b0*/  IMAD R45, R0, UR4, R45 ;  /* 0x00000004002d7c24 */ /* 0x004fd8000f8e022d */
[----:B0--3--:R-:W-:Y:S05]  /*00c0*/  @!P0 BRA `(.L_x_24) ;  /* 0x0000001c00bc8947 */ /* 0x009fea0003800000 */
[----:B------:R-:W0:Y:S08]  /*00d0*/  LDC.64 R42, c[0x0][0x380] ;  /* 0x0000e000ff2a7b82 */ /* 0x000e300000000a00 */
[----:B------:R-:W1:Y:S08]  /*00e0*/  LDC.64 R40, c[0x0][0x388] ;  /* 0x0000e200ff287b82 */ /* 0x000e700000000a00 */
[----:B------:R-:W2:Y:S01]  /*00f0*/  LDC.64 R38, c[0x0][0x390] ;  /* 0x0000e400ff267b82 */ /* 0x000ea20000000a00 */
[----:B0-----:R-:W-:-:S06]  /*0100*/  IMAD.WIDE R42, R45, 0x8, R42 ;  /* 0x000000082d2a7825 */ /* 0x001fcc00078e022a */
[----:B------:R-:W5:Y:S01]  /*0110*/  LDG.E.64 R42, desc[UR38][R42.64] ;  /* 0x000000262a2a7981 */ /* 0x000f62000c1e1b00 */
[----:B-1----:R-:W-:-:S06]  /*0120*/  IMAD.WIDE R40, R45, 0x8, R40 ;  /* 0x000000082d287825 */ /* 0x002fcc00078e0228 */
[----:B------:R-:W5:Y:S01]  /*0130*/  LDG.E.64 R40, desc[UR38][R40.64] ;  /* 0x0000002628287981 */ /* 0x000f62000c1e1b00 */
[----:B--2---:R-:W-:-:S06]  /*0140*/  IMAD.WIDE R38, R45, 0x8, R38 ;  /* 0x000000082d267825 */ /* 0x004fcc00078e0226 */
[----:B------:R-:W5:Y:S01]  /*0150*/  LDG.E.64 R38, desc[UR38][R38.64] ;  /* 0x0000002626267981 */ /* 0x000f62000c1e1b00 */
[----:B------:R-:W-:Y:S01]  /*0160*/  ISETP.NE.AND P0, PT, R3, 0x1, PT ;  /* 0x000000010300780c */ /* 0x000fe20003f05270 */
[----:B------:R-:W-:Y:S01]  /*0170*/  IMAD.MOV.U32 R7, RZ, RZ, RZ ;  /* 0x000000ffff077224 */ /* 0x000fe200078e00ff */
[----:B------:R-:W-:Y:S02]  /*0180*/  CS2R R18, SRZ ;  /* 0x0000000000127805 */ /* 0x000fe4000001ff00 */
[----:B------:R-:W-:Y:S02]  /*0190*/  CS2R R16, SRZ ;  /* 0x0000000000107805 */ /* 0x000fe4000001ff00 */
[----:B------:R-:W-:-:S07]  /*01a0*/  CS2R R36, SRZ ;  /* 0x0000000000247805 */ /* 0x000fce000001ff00 */
[----:B------:R-:W-:Y:S05]  /*01b0*/  @!P0 BRA `(.L_x_25) ;  /* 0x00000014001c8947 */ /* 0x000fea0003800000 */
[----:B------:R-:W0:Y:S01]  /*01c0*/  LDCU.128 UR4, c[0x0][0x380] ;  /* 0x00007000ff0477ac */ /* 0x000e220008000c00 */
[----:B------:R-:W-:Y:S01]  /*01d0*/  BSSY.RECONVERGENT B6, `(.L_x_25) ;  /* 0x0000145000067945 */ /* 0x000fe20003800200 */
[----:B------:R-:W-:Y:S01]  /*01e0*/  IMAD.MOV R44, RZ, RZ, -R45 ;  /* 0x000000ffff2c7224 */ /* 0x000fe200078e0a2d */
[----:B------:R-:W-:Y:S01]  /*01f0*/  CS2R R18, SRZ ;  /* 0x0000000000127805 */ /* 0x000fe2000001ff00 */
[----:B------:R-:W1:Y:S01]  /*0200*/  LDCU.64 UR10, c[0x0][0x390] ;  /* 0x00007200ff0a77ac */ /* 0x000e620008000a00 */
[----:B------:R-:W-:Y:S01]  /*0210*/  IMAD.MOV.U32 R2, RZ, RZ, RZ ;  /* 0x000000ffff027224 */ /* 0x000fe200078e00ff */
[----:B------:R-:W2:Y:S01]  /*0220*/  LDCU.64 UR36, c[0x0][0x3e0] ;  /* 0x00007c00ff2477ac */ /* 0x000ea20008000a00 */
[----:B------:R-:W3:Y:S01]  /*0230*/  LDCU UR40, c[0x0][0x3f0] ;  /* 0x00007e00ff2877ac */ /* 0x000ee20008000800 */
[----:B0-----:R-:W-:Y:S02]  /*0240*/  UIADD3 UR8, UP0, UPT, UR4, 0x8, URZ ;  /* 0x0000000804087890 */ /* 0x001fe4000ff1e0ff */
[----:B------:R-:W-:-:S02]  /*0250*/  UIADD3 UR6, UP1, UPT, UR6, 0x8, URZ ;  /* 0x0000000806067890 */ /* 0x000fc4000ff3e0ff */
[----:B------:R-:W-:Y:S02]  /*0260*/  UIADD3.X UR9, UPT, UPT, URZ, UR5, URZ, UP0, !UPT ;  /* 0x00000005ff097290 */ /* 0x000fe400087fe4ff */
[----:B-1----:R-:W-:Y:S01]  /*0270*/  UIADD3 UR4, UP0, UPT, UR10, 0x8, URZ ;  /* 0x000000080a047890 */ /* 0x002fe2000ff1e0ff */
[----:B------:R-:W-:Y:S01]  /*0280*/  MOV R22, UR8 ;  /* 0x0000000800167c02 */ /* 0x000fe20008000f00 */
[----:B------:R-:W-:Y:S01]  /*0290*/  UIADD3.X UR7, UPT, UPT, URZ, UR7, URZ, UP1, !UPT ;  /* 0x00000007ff077290 */ /* 0x000fe20008ffe4ff */
[----:B------:R-:W-:Y:S01]  /*02a0*/  IMAD.U32 R24, RZ, RZ, UR6 ;  /* 0x00000006ff187e24 */ /* 0x000fe2000f8e00ff */
[----:B------:R-:W-:Y:S01]  /*02b0*/  UIADD3.X UR5, UPT, UPT, URZ, UR11, URZ, UP0, !UPT ;  /* 0x0000000bff057290 */ /* 0x000fe200087fe4ff */
[----:B------:R-:W-:Y:S02]  /*02c0*/  IMAD.U32 R23, RZ, RZ, UR9 ;  /* 0x00000009ff177e24 */ /* 0x000fe4000f8e00ff */
[----:B------:R-:W-:Y:S02]  /*02d0*/  IMAD.U32 R26, RZ, RZ, UR4 ;  /* 0x00000004ff1a7e24 */ /* 0x000fe4000f8e00ff */
[----:B------:R-:W-:Y:S01]  /*02e0*/  IMAD.U32 R25, RZ, RZ, UR7 ;  /* 0x00000007ff197e24 */ /* 0x000fe2000f8e00ff */
[----:B--23--:R-:W-:-:S07]  /*02f0*/  MOV R27, UR5 ;  /* 0x00000005001b7c02 */ /* 0x00cfce0008000f00 */
.L_x_53:
[----:B------:R-:W-:Y:S01]  /*0300*/  ISETP.NE.AND P0, PT, R44, RZ, PT ;  /* 0x000000ff2c00720c */ /* 0x000fe20003f05270 */
[----:B------:R-:W-:-:S12]  /*0310*/  BSSY.RECONVERGENT B7, `(.L_x_26) ;  /* 0x0000090000077945 */ /* 0x000fd80003800200 */
[----:B------:R-:W-:Y:S05]  /*0320*/  @!P0 BRA `(.L_x_27) ;  /* 0x0000000800388947 */ /* 0x000fea0003800000 */
[----:B------:R-:W2:Y:S04]  /*0330*/  LDG.E.64 R32, desc[UR38][R24.64+-0x8] ;  /* 0xfffff82618207981 */ /* 0x000ea8000c1e1b00 */
[----:B------:R-:W3:Y:S04]  /*0340*/  LDG.E.64 R34, desc[UR38][R22.64+-0x8] ;  /* 0xfffff82616227981 */ /* 0x000ee8000c1e1b00 */
[----:B------:R-:W4:Y:S01]  /*0350*/  LDG.E.64 R30, desc[UR38][R26.64+-0x8] ;  /* 0xfffff8261a1e7981 */ /* 0x000f22000c1e1b00 */
[----:B------:R-:W-:Y:S01]  /*0360*/  BSSY.RECONVERGENT B8, `(.L_x_28) ;  /* 0x0000019000087945 */ /* 0x000fe20003800200 */
[----:B--2--5:R-:W-:-:S02]  /*0370*/  DADD R32, R40, -R32 ;  /* 0x0000000028207229 */ /* 0x024fc40000000820 */
[----:B---3--:R-:W-:-:S06]  /*0380*/  DADD R34, R42, -R34 ;  /* 0x000000002a227229 */ /* 0x008fcc0000000822 */
[----:B------:R-:W-:Y:S02]  /*0390*/  DMUL R4, R32, R32 ;  /* 0x0000002020047228 */ /* 0x000fe40000000000 */
[----:B----4-:R-:W-:-:S06]  /*03a0*/  DADD R30, R38, -R30 ;  /* 0x00000000261e7229 */ /* 0x010fcc000000081e */
[----:B------:R-:W-:-:S08]  /*03b0*/  DFMA R4, R34, R34, R4 ;  /* 0x000000222204722b */ /* 0x000fd00000000004 */
[----:B------:R-:W-:-:S08]  /*03c0*/  DFMA R28, R30, R30, R4 ;  /* 0x0000001e1e1c722b */ /* 0x000fd00000000004 */
[----:B------:R-:W-:-:S14]  /*03d0*/  DSETP.NEU.AND P0, PT, R28, RZ, PT ;  /* 0x000000ff1c00722a */ /* 0x000fdc0003f0d000 */
[----:B------:R-:W-:Y:S05]  /*03e0*/  @P0 BRA `(.L_x_29) ;  /* 0x0000000000400947 */ /* 0x000fea0003800000 */
[----:B------:R-:W-:Y:S01]  /*03f0*/  MOV R14, 0x18 ;  /* 0x00000018000e7802 */ /* 0x000fe20000000f00 */
[----:B------:R-:W0:Y:S01]  /*0400*/  LDCU.64 UR4, c[0x4][0x8] ;  /* 0x01000100ff0477ac */ /* 0x000e220008000a00 */
[----:B------:R-:W-:Y:S02]  /*0410*/  IMAD.MOV.U32 R8, RZ, RZ, 0x55 ;  /* 0x00000055ff087424 */ /* 0x000fe400078e00ff */
[----:B------:R-:W-:Y:S01]  /*0420*/  IMAD.MOV.U32 R12, RZ, RZ, 0x1 ;  /* 0x00000001ff0c7424 */ /* 0x000fe200078e00ff */
[----:B------:R-:W1:Y:S01]  /*0430*/  LDCU.64 UR6, c[0x4][0x10] ;  /* 0x01000200ff0677ac */ /* 0x000e620008000a00 */
[----:B------:R-:W2:Y:S01]  /*0440*/  LDC.64 R14, c[0x4][R14] ;  /* 0x010000000e0e7b82 */ /* 0x000ea20000000a00 */
[----:B------:R-:W-:Y:S01]  /*0450*/  IMAD.MOV.U32 R13, RZ, RZ, RZ ;  /* 0x000000ffff0d7224 */ /* 0x000fe200078e00ff */
[----:B------:R-:W3:Y:S01]  /*0460*/  LDCU.64 UR8, c[0x4][URZ] ;  /* 0x01000000ff0877ac */ /* 0x000ee20008000a00 */
[----:B0-----:R-:W-:Y:S02]  /*0470*/  IMAD.U32 R4, RZ, RZ, UR4 ;  /* 0x00000004ff047e24 */ /* 0x001fe4000f8e00ff */
[----:B------:R-:W-:-:S02]  /*0480*/  IMAD.U32 R5, RZ, RZ, UR5 ;  /* 0x00000005ff057e24 */ /* 0x000fc4000f8e00ff */
[----:B-1----:R-:W-:Y:S02]  /*0490*/  IMAD.U32 R6, RZ, RZ, UR6 ;  /* 0x00000006ff067e24 */ /* 0x002fe4000f8e00ff */
[----:B------:R-:W-:Y:S01]  /*04a0*/  IMAD.U32 R7, RZ, RZ, UR7 ;  /* 0x00000007ff077e24 */ /* 0x000fe2000f8e00ff */
[----:B---3--:R-:W-:Y:S01]  /*04b0*/  MOV R10, UR8 ;  /* 0x00000008000a7c02 */ /* 0x008fe20008000f00 */
[----:B------:R-:W-:-:S07]  /*04c0*/  IMAD.U32 R11, RZ, RZ, UR9 ;  /* 0x00000009ff0b7e24 */ /* 0x000fce000f8e00ff */
[----:B------:R-:W-:-:S07]  /*04d0*/  LEPC R20, `(.L_x_29) ;  /* 0x000000001014794e */ /* 0x000fce0000000000 */
[----:B--2---:R-:W-:Y:S05]  /*04e0*/  CALL.ABS.NOINC R14 ;  /* 0x000000000e007343 */ /* 0x004fea0003c00000 */
.L_x_29:
[----:B------:R-:W-:Y:S05]  /*04f0*/  BSYNC.RECONVERGENT B8 ;  /* 0x0000000000087941 */ /* 0x000fea0003800200 */
.L_x_28:
[----:B------:R-:W0:Y:S01]  /*0500*/  MUFU.RSQ64H R5, R29 ;  /* 0x0000001d00057308 */ /* 0x000e220000001c00 */
[----:B------:R-:W-:Y:S01]  /*0510*/  IADD3 R4, PT, PT, R29, -0x3500000, RZ ;  /* 0xfcb000001d047810 */ /* 0x000fe20007ffe0ff */
[----:B------:R-:W-:Y:S01]  /*0520*/  IMAD.MOV.U32 R8, RZ, RZ, 0x0 ;  /* 0x00000000ff087424 */ /* 0x000fe200078e00ff */
[----:B------:R-:W-:Y:S01]  /*0530*/  BSSY.RECONVERGENT B0, `(.L_x_30) ;  /* 0x000001a000007945 */ /* 0x000fe20003800200 */
[----:B------:R-:W-:Y:S01]  /*0540*/  IMAD.MOV.U32 R9, RZ, RZ, 0x3fd80000 ;  /* 0x3fd80000ff097424 */ /* 0x000fe200078e00ff */
[----:B------:R-:W-:Y:S02]  /*0550*/  ISETP.GE.U32.AND P0, PT, R4, 0x7ca00000, PT ;  /* 0x7ca000000400780c */ /* 0x000fe40003f06070 */
[----:B0-----:R-:W-:-:S08]  /*0560*/  DMUL R6, R4, R4 ;  /* 0x0000000404067228 */ /* 0x001fd00000000000 */
[----:B------:R-:W-:-:S08]  /*0570*/  DFMA R6, R28, -R6, 1 ;  /* 0x3ff000001c06742b */ /* 0x000fd00000000806 */
[----:B------:R-:W-:Y:S02]  /*0580*/  DFMA R8, R6, R8, 0.5 ;  /* 0x3fe000000608742b */ /* 0x000fe40000000008 */
[----:B------:R-:W-:-:S08]  /*0590*/  DMUL R6, R4, R6 ;  /* 0x0000000604067228 */ /* 0x000fd00000000000 */
[----:B------:R-:W-:-:S08]  /*05a0*/  DFMA R8, R8, R6, R4 ;  /* 0x000000060808722b */ /* 0x000fd00000000004 */
[----:B------:R-:W-:Y:S02]  /*05b0*/  DMUL R12, R28, R8 ;  /* 0x000000081c0c7228 */ /* 0x000fe40000000000 */
[----:B------:R-:W-:Y:S02]  /*05c0*/  VIADD R11, R9, 0xfff00000 ;  /* 0xfff00000090b7836 */ /* 0x000fe40000000000 */
[----:B------:R-:W-:-:S04]  /*05d0*/  IMAD.MOV.U32 R10, RZ, RZ, R8 ;  /* 0x000000ffff0a7224 */ /* 0x000fc800078e0008 */
[----:B------:R-:W-:-:S08]  /*05e0*/  DFMA R14, R12, -R12, R28 ;  /* 0x8000000c0c0e722b */ /* 0x000fd0000000001c */
[----:B------:R-:W-:Y:S01]  /*05f0*/  DFMA R6, R14, R10, R12 ;  /* 0x0000000a0e06722b */ /* 0x000fe2000000000c */
[----:B------:R-:W-:Y:S10]  /*0600*/  @!P0 BRA `(.L_x_31) ;  /* 0x0000000000308947 */ /* 0x000ff40003800000 */
[----:B------:R-:W-:Y:S01]  /*0610*/  MOV R10, R8 ;  /* 0x00000008000a7202 */ /* 0x000fe20000000f00 */
[----:B------:R-:W-:Y:S01]  /*0620*/  IMAD.MOV.U32 R6, RZ, RZ, R12 ;  /* 0x000000ffff067224 */ /* 0x000fe200078e000c */
[----:B------:R-:W-:Y:S01]  /*0630*/  MOV R5, R11 ;  /* 0x0000000b00057202 */ /* 0x000fe20000000f00 */
[----:B------:R-:W-:Y:S01]  /*0640*/  IMAD.MOV.U32 R8, RZ, RZ, R14 ;  /* 0x000000ffff087224 */ /* 0x000fe200078e000e */
[----:B------:R-:W-:Y:S01]  /*0650*/  MOV R12, 0x6b0 ;  /* 0x000006b0000c7802 */ /* 0x000fe20000000f00 */
[----:B------:R-:W-:Y:S02]  /*0660*/  IMAD.MOV.U32 R9, RZ, RZ, R15 ;  /* 0x000000ffff097224 */ /* 0x000fe400078e000f */
[----:B------:R-:W-:Y:S02]  /*0670*/  IMAD.MOV.U32 R7, RZ, RZ, R13 ;  /* 0x000000ffff077224 */ /* 0x000fe400078e000d */
[----:B------:R-:W-:Y:S02]  /*0680*/  IMAD.MOV.U32 R0, RZ, RZ, R28 ;  /* 0x000000ffff007224 */ /* 0x000fe400078e001c */
[----:B------:R-:W-:-:S07]  /*0690*/  IMAD.MOV.U32 R3, RZ, RZ, R29 ;  /* 0x000000ffff037224 */ /* 0x000fce00078e001d */
[----:B------:R-:W-:Y:S05]  /*06a0*/  CALL.REL.NOINC `($__internal_3_$__cuda_sm20_dsqrt_rn_f64_mediumpath_v1) ;  /* 0x0000002000047944 */ /* 0x000fea0003c00000 */
[----:B------:R-:W-:Y:S02]  /*06b0*/  IMAD.MOV.U32 R6, RZ, RZ, R0 ;  /* 0x000000ffff067224 */ /* 0x000fe400078e0000 */
[----:B------:R-:W-:-:S07]  /*06c0*/  IMAD.MOV.U32 R7, RZ, RZ, R3 ;  /* 0x000000ffff077224 */ /* 0x000fce00078e0003 */
.L_x_31:
[----:B------:R-:W-:Y:S05]  /*06d0*/  BSYNC.RECONVERGENT B0 ;  /* 0x0000000000007941 */ /* 0x000fea0003800200 */
.L_x_30:
[----:B------:R-:W0:Y:S01]  /*06e0*/  MUFU.RCP64H R5, R7 ;  /* 0x0000000700057308 */ /* 0x000e220000001800 */
[----:B------:R-:W-:Y:S01]  /*06f0*/  MOV R4, 0x1 ;  /* 0x0000000100047802 */ /* 0x000fe20000000f00 */
[----:B------:R-:W1:Y:S01]  /*0700*/  LDC R0, c[0x0][0x3e4] ;  /* 0x0000f900ff007b82 */ /* 0x000e620000000800 */
[----:B------:R-:W-:Y:S04]  /*0710*/  BSSY.RECONVERGENT B0, `(.L_x_32) ;  /* 0x0000015000007945 */ /* 0x000fe80003800200 */
[----:B0-----:R-:W-:-:S08]  /*0720*/  DFMA R8, R4, -R6, 1 ;  /* 0x3ff000000408742b */ /* 0x001fd00000000806 */
[----:B------:R-:W-:Y:S01]  /*0730*/  DFMA R8, R8, R8, R8 ;  /* 0x000000080808722b */ /* 0x000fe20000000008 */
[----:B-1----:R-:W-:-:S07]  /*0740*/  FSETP.GEU.AND P1, PT, |R0|, 6.5827683646048100446e-37, PT ;  /* 0x036000000000780b */ /* 0x002fce0003f2e200 */
[----:B------:R-:W-:-:S08]  /*0750*/  DFMA R8, R4, R8, R4 ;  /* 0x000000080408722b */ /* 0x000fd00000000004 */
[----:B------:R-:W-:-:S08]  /*0760*/  DFMA R4, R8, -R6, 1 ;  /* 0x3ff000000804742b */ /* 0x000fd00000000806 */
[----:B------:R-:W-:-:S08]  /*0770*/  DFMA R4, R8, R4, R8 ;  /* 0x000000040804722b */ /* 0x000fd00000000008 */
[----:B------:R-:W-:-:S08]  /*0780*/  DMUL R10, R4, UR36 ;  /* 0x00000024040a7c28 */ /* 0x000fd00008000000 */
[----:B------:R-:W-:-:S08]  /*0790*/  DFMA R8, R10, -R6, UR36 ;  /* 0x000000240a087e2b */ /* 0x000fd00008000806 */
[----:B------:R-:W-:-:S10]  /*07a0*/  DFMA R10, R4, R8, R10 ;  /* 0x00000008040a722b */ /* 0x000fd4000000000a */
[----:B------:R-:W-:-:S05]  /*07b0*/  FFMA R3, RZ, R7, R11 ;  /* 0x00000007ff037223 */ /* 0x000fca000000000b */
[----:B------:R-:W-:-:S13]  /*07c0*/  FSETP.GT.AND P0, PT, |R3|, 1.469367938527859385e-39, PT ;  /* 0x001000000300780b */ /* 0x000fda0003f04200 */
[----:B------:R-:W-:Y:S05]  /*07d0*/  @P0 BRA P1, `(.L_x_33) ;  /* 0x0000000000200947 */ /* 0x000fea0000800000 */
[----:B------:R-:W0:Y:S01]  /*07e0*/  LDCU.64 UR4, c[0x0][0x3e0] ;  /* 0x00007c00ff0477ac */ /* 0x000e220008000a00 */
[----:B------:R-:W-:Y:S01]  /*07f0*/  IMAD.MOV.U32 R3, RZ, RZ, R7 ;  /* 0x000000ffff037224 */ /* 0x000fe200078e0007 */
[----:B------:R-:W-:Y:S01]  /*0800*/  MOV R0, 0x840 ;  /* 0x0000084000007802 */ /* 0x000fe20000000f00 */
[----:B0-----:R-:W-:Y:S02]  /*0810*/  IMAD.U32 R4, RZ, RZ, UR4 ;  /* 0x00000004ff047e24 */ /* 0x001fe4000f8e00ff */
[----:B------:R-:W-:-:S07]  /*0820*/  IMAD.U32 R5, RZ, RZ, UR5 ;  /* 0x00000005ff057e24 */ /* 0x000fce000f8e00ff */
[----:B------:R-:W-:Y:S05]  /*0830*/  CALL.REL.NOINC `($__internal_2_$__cuda_sm20_div_rn_f64_full) ;  /* 0x0000001800087944 */ /* 0x000fea0003c00000 */
[----:B------:R-:W-:Y:S01]  /*0840*/  IMAD.MOV.U32 R10, RZ, RZ, R4 ;  /* 0x000000ffff0a7224 */ /* 0x000fe200078e0004 */
[----:B------:R-:W-:-:S07]  /*0850*/  MOV R11, R3 ;  /* 0x00000003000b7202 */ /* 0x000fce0000000f00 */
.L_x_33:
[----:B------:R-:W-:Y:S05]  /*0860*/  BSYNC.RECONVERGENT B0 ;  /* 0x0000000000007941 */ /* 0x000fea0003800200 */
.L_x_32:
[----:B------:R-:W-:Y:S01]  /*0870*/  DADD R4, -RZ, |R10| ;  /* 0x00000000ff047229 */ /* 0x000fe2000000050a */
[----:B------:R-:W-:Y:S01]  /*0880*/  BSSY.RECONVERGENT B0, `(.L_x_34) ;  /* 0x0000004000007945 */ /* 0x000fe20003800200 */
[----:B------:R-:W-:-:S08]  /*0890*/  MOV R0, 0x8c0 ;  /* 0x000008c000007802 */ /* 0x000fd00000000f00 */
[----:B------:R-:W-:-:S07]  /*08a0*/  IMAD.MOV.U32 R3, RZ, RZ, R5 ;  /* 0x000000ffff037224 */ /* 0x000fce00078e0005 */
[----:B------:R-:W-:Y:S05]  /*08b0*/  CALL.REL.NOINC `($_Z15Force_update_1DPdS_S_S_S_S_S_S_S_S_S_S_ddj$__internal_accurate_pow) ;  /* 0x0000002000307944 */ /* 0x000fea0003c00000 */
[----:B------:R-:W-:Y:S05]  /*08c0*/  BSYNC.RECONVERGENT B0 ;  /* 0x0000000000007941 */ /* 0x000fea0003800200 */
.L_x_34:
[----:B------:R-:W0:Y:S01]  /*08d0*/  MUFU.RCP64H R7, R29 ;  /* 0x0000001d00077308 */ /* 0x000e220000001800 */
[----:B------:R-:W-:Y:S01]  /*08e0*/  IMAD.MOV.U32 R6, RZ, RZ, 0x1 ;  /* 0x00000001ff067424 */ /* 0x000fe200078e00ff */
[----:B------:R-:W1:Y:S01]  /*08f0*/  LDC.64 R14, c[0x0][0x3e8] ;  /* 0x0000fa00ff0e7b82 */ /* 0x000e620000000a00 */
[C---:B------:R-:W-:Y:S01]  /*0900*/  DSETP.NEU.AND P3, PT, R10.reuse, RZ, PT ;  /* 0x000000ff0a00722a */ /* 0x040fe20003f6d000 */
[----:B------:R-:W-:Y:S01]  /*0910*/  BSSY.RECONVERGENT B0, `(.L_x_35) ;  /* 0x000001a000007945 */ /* 0x000fe20003800200 */
[----:B------:R-:W-:-:S04]  /*0920*/  DSETP.NEU.AND P1, PT, R10, 1, PT ;  /* 0x3ff000000a00742a */ /* 0x000fc80003f2d000 */
[----:B------:R-:W-:Y:S02]  /*0930*/  FSEL R4, R4, RZ, P3 ;  /* 0x000000ff04047208 */ /* 0x000fe40001800000 */
[----:B------:R-:W-:Y:S01]  /*0940*/  FSEL R5, R3, RZ, P3 ;  /* 0x000000ff03057208 */ /* 0x000fe20001800000 */
[----:B0-----:R-:W-:-:S08]  /*0950*/  DFMA R8, -R28, R6, 1 ;  /* 0x3ff000001c08742b */ /* 0x001fd00000000106 */
[----:B------:R-:W-:-:S08]  /*0960*/  DFMA R8, R8, R8, R8 ;  /* 0x000000080808722b */ /* 0x000fd00000000008 */
[----:B------:R-:W-:Y:S02]  /*0970*/  DFMA R6, R6, R8, R6 ;  /* 0x000000080606722b */ /* 0x000fe40000000006 */
[----:B-1----:R-:W-:-:S06]  /*0980*/  DMUL R8, R14, 24 ;  /* 0x403800000e087828 */ /* 0x002fcc0000000000 */
[----:B------:R-:W-:-:S04]  /*0990*/  DFMA R12, -R28, R6, 1 ;  /* 0x3ff000001c0c742b */ /* 0x000fc80000000106 */
[----:B------:R-:W-:-:S04]  /*09a0*/  FSETP.GEU.AND P2, PT, |R9|, 6.5827683646048100446e-37, PT ;  /* 0x036000000900780b */ /* 0x000fc80003f4e200 */
[----:B------:R-:W-:Y:S02]  /*09b0*/  DFMA R6, R6, R12, R6 ;  /* 0x0000000c0606722b */ /* 0x000fe40000000006 */
[----:B------:R-:W-:-:S06]  /*09c0*/  DADD R12, R10, 6 ;  /* 0x401800000a0c7429 */ /* 0x000fcc0000000000 */
[----:B------:R-:W-:-:S04]  /*09d0*/  DMUL R14, R8, R6 ;  /* 0x00000006080e7228 */ /* 0x000fc80000000000 */
[----:B------:R-:W-:-:S04]  /*09e0*/  LOP3.LUT R12, R13, 0x7ff00000, RZ, 0xc0, !PT ;  /* 0x7ff000000d0c7812 */ /* 0x000fc800078ec0ff */
[----:B------:R-:W-:Y:S01]  /*09f0*/  DFMA R20, -R28, R14, R8 ;  /* 0x0000000e1c14722b */ /* 0x000fe20000000108 */
[----:B------:R-:W-:-:S07]  /*0a00*/  ISETP.NE.AND P4, PT, R12, 0x7ff00000, PT ;  /* 0x7ff000000c00780c */ /* 0x000fce0003f85270 */
[----:B------:R-:W-:-:S10]  /*0a10*/  DFMA R6, R6, R20, R14 ;  /* 0x000000140606722b */ /* 0x000fd4000000000e */
[----:B------:R-:W-:-:S05]  /*0a20*/  FFMA R0, RZ, R29, R7 ;  /* 0x0000001dff007223 */ /* 0x000fca0000000007 */
[----:B------:R-:W-:Y:S01]  /*0a30*/  FSETP.GT.AND P0, PT, |R0|, 1.469367938527859385e-39, PT ;  /* 0x001000000000780b */ /* 0x000fe20003f04200 */
[----:B------:R-:W-:-:S12]  /*0a40*/  @P4 BRA `(.L_x_36) ;  /* 0x0000000000184947 */ /* 0x000fd80003800000 */
[----:B------:R-:W-:-:S14]  /*0a50*/  DSETP.NAN.AND P3, PT, R10, R10, PT ;  /* 0x0000000a0a00722a */ /* 0x000fdc0003f68000 */
[----:B------:R-:W-:Y:S01]  /*0a60*/  @P3 DADD R4, R10, 6 ;  /* 0x401800000a043429 */ /* 0x000fe20000000000 */
[----:B------:R-:W-:Y:S10]  /*0a70*/  @P3 BRA `(.L_x_36) ;  /* 0x00000000000c3947 */ /* 0x000ff40003800000 */
[----:B------:R-:W-:-:S14]  /*0a80*/  DSETP.NEU.AND P3, PT, |R10|, +INF , PT ;  /* 0x7ff000000a00742a */ /* 0x000fdc0003f6d200 */
[----:B------:R-:W-:Y:S02]  /*0a90*/  @!P3 IMAD.MOV.U32 R4, RZ, RZ, 0x0 ;  /* 0x00000000ff04b424 */ /* 0x000fe400078e00ff */
[----:B------:R-:W-:-:S07]  /*0aa0*/  @!P3 IMAD.MOV.U32 R5, RZ, RZ, 0x7ff00000 ;  /* 0x7ff00000ff05b424 */ /* 0x000fce00078e00ff */
.L_x_36:
[----:B------:R-:W-:Y:S05]  /*0ab0*/  BSYNC.RECONVERGENT B0 ;  /* 0x0000000000007941 */ /* 0x000fea0003800200 */
.L_x_35:
[----:B------:R-:W-:Y:S01]  /*0ac0*/  BSSY.RECONVERGENT B0, `(.L_x_37) ;  /* 0x000000c000007945 */ /* 0x000fe20003800200 */
[----:B------:R-:W-:Y:S02]  /*0ad0*/  FSEL R10, R4, RZ, P1 ;  /* 0x000000ff040a7208 */ /* 0x000fe40000800000 */
[----:B------:R-:W-:Y:S01]  /*0ae0*/  FSEL R11, R5, 1.875, P1 ;  /* 0x3ff00000050b7808 */ /* 0x000fe20000800000 */
[----:B------:R-:W-:Y:S06]  /*0af0*/  @P0 BRA P2, `(.L_x_38) ;  /* 0x0000000000200947 */ /* 0x000fec0001000000 */
[----:B------:R-:W-:Y:S01]  /*0b00*/  MOV R4, R8 ;  /* 0x0000000800047202 */ /* 0x000fe20000000f00 */
[----:B------:R-:W-:Y:S01]  /*0b10*/  IMAD.MOV.U32 R5, RZ, RZ, R9 ;  /* 0x000000ffff057224 */ /* 0x000fe200078e0009 */
[----:B------:R-:W-:Y:S01]  /*0b20*/  MOV R0, 0xb60 ;  /* 0x00000b6000007802 */ /* 0x000fe20000000f00 */
[----:B------:R-:W-:Y:S02]  /*0b30*/  IMAD.MOV.U32 R6, RZ, RZ, R28 ;  /* 0x000000ffff067224 */ /* 0x000fe400078e001c */
[----:B------:R-:W-:-:S07]  /*0b40*/  IMAD.MOV.U32 R3, RZ, RZ, R29 ;  /* 0x000000ffff037224 */ /* 0x000fce00078e001d */
[----:B------:R-:W-:Y:S05]  /*0b50*/  CALL.REL.NOINC `($__internal_2_$__cuda_sm20_div_rn_f64_full) ;  /* 0x0000001400407944 */ /* 0x000fea0003c00000 */
[----:B------:R-:W-:Y:S01]  /*0b60*/  IMAD.MOV.U32 R6, RZ, RZ, R4 ;  /* 0x000000ffff067224 */ /* 0x000fe200078e0004 */
[----:B------:R-:W-:-:S07]  /*0b70*/  MOV R7, R3 ;  /* 0x0000000300077202 */ /* 0x000fce0000000f00 */
.L_x_38:
[----:B------:R-:W-:Y:S05]  /*0b80*/  BSYNC.RECONVERGENT B0 ;  /* 0x0000000000007941 */ /* 0x000fea0003800200 */
.L_x_37:
[----:B------:R-:W-:Y:S01]  /*0b90*/  IMAD.MOV.U32 R4, RZ, RZ, 0x0 ;  /* 0x00000000ff047424 */ /* 0x000fe200078e00ff */
[----:B------:R-:W-:Y:S01]  /*0ba0*/  DMUL R6, R10, R6 ;  /* 0x000000060a067228 */ /* 0x000fe20000000000 */
[----:B------:R-:W-:-:S06]  /*0bb0*/  IMAD.MOV.U32 R5, RZ, RZ, 0x40000000 ;  /* 0x40000000ff057424 */ /* 0x000fcc00078e00ff */
[----:B------:R-:W-:-:S08]  /*0bc0*/  DFMA R10, R10, R4, -1 ;  /* 0xbff000000a0a742b */ /* 0x000fd00000000004 */
[----:B------:R-:W-:-:S08]  /*0bd0*/  DMUL R6, R6, R10 ;  /* 0x0000000a06067228 */ /* 0x000fd00000000000 */
[-C--:B------:R-:W-:Y:S02]  /*0be0*/  DFMA R36, R34, R6.reuse, R36 ;  /* 0x000000062224722b */ /* 0x080fe40000000024 */
[-C--:B------:R-:W-:Y:S02]  /*0bf0*/  DFMA R16, R32, R6.reuse, R16 ;  /* 0x000000062010722b */ /* 0x080fe40000000010 */
[----:B------:R-:W-:-:S11]  /*0c00*/  DFMA R18, R30, R6, R18 ;  /* 0x000000061e12722b */ /* 0x000fd60000000012 */
.L_x_27:
[----:B------:R-:W-:Y:S05]  /*0c10*/  BSYNC.RECONVERGENT B7 ;  /* 0x0000000000077941 */ /* 0x000fea0003800200 */
.L_x_26:
[----:B------:R-:W-:Y:S01]  /*0c20*/  VIADD R0, R2, 0x1 ;  /* 0x0000000102007836 */ /* 0x000fe20000000000 */
[----:B------:R-:W-:Y:S04]  /*0c30*/  BSSY.RECONVERGENT B7, `(.L_x_39) ;  /* 0x0000092000077945 */ /* 0x000fe80003800200 */
[----:B------:R-:W-:-:S13]  /*0c40*/  ISETP.NE.AND P0, PT, R45, R0, PT ;  /* 0x000000002d00720c */ /* 0x000fda0003f05270 */
        /* <DEDUP_REMOVED lines=15> */
[----:B------:R-:W-:Y:S01]  /*0d40*/  IMAD.MOV.U32 R8, RZ, RZ, 0x55 ;  /* 0x00000055ff087424 */ /* 0x000fe200078e00ff */
[----:B------:R-:W-:Y:S01]  /*0d50*/  MOV R13, RZ ;  /* 0x000000ff000d7202 */ /* 0x000fe20000000f00 */
[----:B------:R-:W-:Y:S01]  /*0d60*/  IMAD.MOV.U32 R12, RZ, RZ, 0x1 ;  /* 0x00000001ff0c7424 */ /* 0x000fe200078e00ff */
[----:B------:R-:W1:Y:S01]  /*0d70*/  LDCU.64 UR6, c[0x4][0x10] ;  /* 0x01000200ff0677ac */ /* 0x000e620008000a00 */
[----:B------:R-:W2:Y:S01]  /*0d80*/  LDC.64 R14, c[0x4][R14] ;  /* 0x010000000e0e7b82 */ /* 0x000ea20000000a00 */
[----:B------:R-:W3:Y:S01]  /*0d90*/  LDCU.64 UR8, c[0x4][URZ] ;  /* 0x01000000ff0877ac */ /* 0x000ee20008000a00 */
[----:B0-----:R-:W-:Y:S01]  /*0da0*/  MOV R4, UR4 ;  /* 0x0000000400047c02 */ /* 0x001fe20008000f00 */
[----:B------:R-:W-:Y:S02]  /*0db0*/  IMAD.U32 R5, RZ, RZ, UR5 ;  /* 0x00000005ff057e24 */ /* 0x000fe4000f8e00ff */
[----:B-1----:R-:W-:-:S02]  /*0dc0*/  IMAD.U32 R6, RZ, RZ, UR6 ;  /* 0x00000006ff067e24 */ /* 0x002fc4000f8e00ff */
[----:B------:R-:W-:Y:S01]  /*0dd0*/  IMAD.U32 R7, RZ, RZ, UR7 ;  /* 0x00000007ff077e24 */ /* 0x000fe2000f8e00ff */
[----:B---3--:R-:W-:Y:S01]  /*0de0*/  MOV R10, UR8 ;  /* 0x00000008000a7c02 */ /* 0x008fe20008000f00 */
[----:B------:R-:W-:-:S07]  /*0df0*/  IMAD.U32 R11, RZ, RZ, UR9 ;  /* 0x00000009ff0b7e24 */ /* 0x000fce000f8e00ff */
[----:B------:R-:W-:-:S07]  /*0e00*/  LEPC R20, `(.L_x_42) ;  /* 0x000000001014794e */ /* 0x000fce0000000000 */
[----:B--2---:R-:W-:Y:S05]  /*0e10*/  CALL.ABS.NOINC R14 ;  /* 0x000000000e007343 */ /* 0x004fea0003c00000 */
.L_x_42:
[----:B------:R-:W-:Y:S05]  /*0e20*/  BSYNC.RECONVERGENT B8 ;  /* 0x0000000000087941 */ /* 0x000fea0003800200 */
.L_x_41:
[----:B------:R-:W0:Y:S01]  /*0e30*/  MUFU.RSQ64H R5, R35 ;  /* 0x0000002300057308 */ /* 0x000e220000001c00 */
[----:B------:R-:W-:Y:S01]  /*0e40*/  VIADD R4, R35, 0xfcb00000 ;  /* 0xfcb0000023047836 */ /* 0x000fe20000000000 */
[----:B------:R-:W-:Y:S01]  /*0e50*/  BSSY.RECONVERGENT B0, `(.L_x_43) ;  /* 0x000001b000007945 */ /* 0x000fe20003800200 */
[----:B------:R-:W-:Y:S02]  /*0e60*/  IMAD.MOV.U32 R8, RZ, RZ, 0x0 ;  /* 0x00000000ff087424 */ /* 0x000fe400078e00ff */
[----:B------:R-:W-:Y:S01]  /*0e70*/  IMAD.MOV.U32 R9, RZ, RZ, 0x3fd80000 ;  /* 0x3fd80000ff097424 */ /* 0x000fe200078e00ff */
[----:B------:R-:W-:Y:S01]  /*0e80*/  ISETP.GE.U32.AND P0, PT, R4, 0x7ca00000, PT ;  /* 0x7ca000000400780c */ /* 0x000fe20003f06070 */
[----:B0-----:R-:W-:-:S08]  /*0e90*/  DMUL R6, R4, R4 ;  /* 0x0000000404067228 */ /* 0x001fd00000000000 */
[----:B------:R-:W-:-:S08]  /*0ea0*/  DFMA R6, R34, -R6, 1 ;  /* 0x3ff000002206742b */ /* 0x000fd00000000806 */
[----:B------:R-:W-:Y:S02]  /*0eb0*/  DFMA R8, R6, R8, 0.5 ;  /* 0x3fe000000608742b */ /* 0x000fe40000000008 */
[----:B------:R-:W-:-:S08]  /*0ec0*/  DMUL R6, R4, R6 ;  /* 0x0000000604067228 */ /* 0x000fd00000000000 */
[----:B------:R-:W-:-:S08]  /*0ed0*/  DFMA R8, R8, R6, R4 ;  /* 0x000000060808722b */ /* 0x000fd00000000004 */
[----:B------:R-:W-:Y:S02]  /*0ee0*/  DMUL R12, R34, R8 ;  /* 0x00000008220c7228 */ /* 0x000fe40000000000 */
[----:B------:R-:W-:Y:S01]  /*0ef0*/  IADD3 R11, PT, PT, R9, -0x100000, RZ ;  /* 0xfff00000090b7810 */ /* 0x000fe20007ffe0ff */
[----:B------:R-:W-:-:S05]  /*0f00*/  IMAD.MOV.U32 R10, RZ, RZ, R8 ;  /* 0x000000ffff0a7224 */ /* 0x000fca00078e0008 */
[----:B------:R-:W-:-:S08]  /*0f10*/  DFMA R14, R12, -R12, R34 ;  /* 0x8000000c0c0e722b */ /* 0x000fd00000000022 */
[----:B------:R-:W-:Y:S01]  /*0f20*/  DFMA R6, R14, R10, R12 ;  /* 0x0000000a0e06722b */ /* 0x000fe2000000000c */
[----:B------:R-:W-:Y:S10]  /*0f30*/  @!P0 BRA `(.L_x_44) ;  /* 0x0000000000308947 */ /* 0x000ff40003800000 */
[----:B------:R-:W-:Y:S01]  /*0f40*/  IMAD.MOV.U32 R10, RZ, RZ, R8 ;  /* 0x000000ffff0a7224 */ /* 0x000fe200078e0008 */
[----:B------:R-:W-:Y:S01]  /*0f50*/  MOV R9, R15 ;  /* 0x0000000f00097202 */ /* 0x000fe20000000f00 */
[----:B------:R-:W-:Y:S01]  /*0f60*/  IMAD.MOV.U32 R6, RZ, RZ, R12 ;  /* 0x000000ffff067224 */ /* 0x000fe200078e000c */
[----:B------:R-:W-:Y:S01]  /*0f70*/  MOV R0, R34 ;  /* 0x0000002200007202 */ /* 0x000fe20000000f00 */
[----:B------:R-:W-:Y:S01]  /*0f80*/  IMAD.MOV.U32 R8, RZ, RZ, R14 ;  /* 0x000000ffff087224 */ /* 0x000fe200078e000e */
[----:B------:R-:W-:Y:S01]  /*0f90*/  MOV R12, 0xfe0 ;  /* 0x00000fe0000c7802 */ /* 0x000fe20000000f00 */
[----:B------:R-:W-:Y:S02]  /*0fa0*/  IMAD.MOV.U32 R7, RZ, RZ, R13 ;  /* 0x000000ffff077224 */ /* 0x000fe400078e000d */
[----:B------:R-:W-:Y:S02]  /*0fb0*/  IMAD.MOV.U32 R5, RZ, RZ, R11 ;  /* 0x000000ffff057224 */ /* 0x000fe400078e000b */
[----:B------:R-:W-:-:S07]  /*0fc0*/  IMAD.MOV.U32 R3, RZ, RZ, R35 ;  /* 0x000000ffff037224 */ /* 0x000fce00078e0023 */
[----:B------:R-:W-:Y:S05]  /*0fd0*/  CALL.REL.NOINC `($__internal_3_$__cuda_sm20_dsqrt_rn_f64_mediumpath_v1) ;  /* 0x0000001400b87944 */ /* 0x000fea0003c00000 */
[----:B------:R-:W-:Y:S02]  /*0fe0*/  IMAD.MOV.U32 R6, RZ, RZ, R0 ;  /* 0x000000ffff067224 */ /* 0x000fe400078e0000 */
[----:B------:R-:W-:-:S07]  /*0ff0*/  IMAD.MOV.U32 R7, RZ, RZ, R3 ;  /* 0x000000ffff077224 */ /* 0x000fce00078e0003 */
.L_x_44:
[----:B------:R-:W-:Y:S05]  /*1000*/  BSYNC.RECONVERGENT B0 ;  /* 0x0000000000007941 */ /* 0x000fea0003800200 */
.L_x_43:
        /* <DEDUP_REMOVED lines=22> */
[----:B------:R-:W-:Y:S01]  /*1170*/  MOV R10, R4 ;  /* 0x00000004000a7202 */ /* 0x000fe20000000f00 */
[----:B------:R-:W-:-:S07]  /*1180*/  IMAD.MOV.U32 R11, RZ, RZ, R3 ;  /* 0x000000ffff0b7224 */ /* 0x000fce00078e0003 */
.L_x_46:
[----:B------:R-:W-:Y:S05]  /*1190*/  BSYNC.RECONVERGENT B0 ;  /* 0x0000000000007941 */ /* 0x000fea0003800200 */
.L_x_45:
[----:B------:R-:W-:Y:S01]  /*11a0*/  DADD R4, -RZ, |R10| ;  /* 0x00000000ff047229 */ /* 0x000fe2000000050a */
[----:B------:R-:W-:Y:S01]  /*11b0*/  BSSY.RECONVERGENT B0, `(.L_x_47) ;  /* 0x0000004000007945 */ /* 0x000fe20003800200 */
[----:B------:R-:W-:-:S08]  /*11c0*/  MOV R0, 0x11f0 ;  /* 0x000011f000007802 */ /* 0x000fd00000000f00 */
[----:B------:R-:W-:-:S07]  /*11d0*/  IMAD.MOV.U32 R3, RZ, RZ, R5 ;  /* 0x000000ffff037224 */ /* 0x000fce00078e0005 */
[----:B------:R-:W-:Y:S05]  /*11e0*/  CALL.REL.NOINC `($_Z15Force_update_1DPdS_S_S_S_S_S_S_S_S_S_S_ddj$__internal_accurate_pow) ;  /* 0x0000001400e47944 */ /* 0x000fea0003c00000 */
[----:B------:R-:W-:Y:S05]  /*11f0*/  BSYNC.RECONVERGENT B0 ;  /* 0x0000000000007941 */ /* 0x000fea0003800200 */
.L_x_47:
[C---:B------:R-:W-:Y:S01]  /*1200*/  DADD R6, R10.reuse, 6 ;  /* 0x401800000a067429 */ /* 0x040fe20000000000 */
[----:B------:R-:W-:Y:S01]  /*1210*/  BSSY.RECONVERGENT B0, `(.L_x_48) ;  /* 0x000000f000007945 */ /* 0x000fe20003800200 */
[----:B------:R-:W-:-:S08]  /*1220*/  DSETP.NEU.AND P0, PT, R10, RZ, PT ;  /* 0x000000ff0a00722a */ /* 0x000fd00003f0d000 */
[----:B------:R-:W-:Y:S02]  /*1230*/  LOP3.LUT R6, R7, 0x7ff00000, RZ, 0xc0, !PT ;  /* 0x7ff0000007067812 */ /* 0x000fe400078ec0ff */
[----:B------:R-:W-:Y:S02]  /*1240*/  FSEL R7, R3, RZ, P0 ;  /* 0x000000ff03077208 */ /* 0x000fe40000000000 */
[----:B------:R-:W-:Y:S02]  /*1250*/  ISETP.NE.AND P1, PT, R6, 0x7ff00000, PT ;  /* 0x7ff000000600780c */ /* 0x000fe40003f25270 */
[----:B------:R-:W-:-:S11]  /*1260*/  FSEL R6, R4, RZ, P0 ;  /* 0x000000ff04067208 */ /* 0x000fd60000000000 */
[----:B------:R-:W-:Y:S05]  /*1270*/  @P1 BRA `(.L_x_49) ;  /* 0x0000000000201947 */ /* 0x000fea0003800000 */
[----:B------:R-:W-:-:S14]  /*1280*/  DSETP.NAN.AND P0, PT, R10, R10, PT ;  /* 0x0000000a0a00722a */ /* 0x000fdc0003f08000 */
[----:B------:R-:W-:Y:S05]  /*1290*/  @P0 BRA `(.L_x_50) ;  /* 0x0000000000140947 */ /* 0x000fea0003800000 */
[----:B------:R-:W-:-:S14]  /*12a0*/  DSETP.NEU.AND P0, PT, |R10|, +INF , PT ;  /* 0x7ff000000a00742a */ /* 0x000fdc0003f0d200 */
[----:B------:R-:W-:Y:S05]  /*12b0*/  @P0 BRA `(.L_x_49) ;  /* 0x0000000000100947 */ /* 0x000fea0003800000 */
[----:B------:R-:W-:Y:S01]  /*12c0*/  IMAD.MOV.U32 R6, RZ, RZ, 0x0 ;  /* 0x00000000ff067424 */ /* 0x000fe200078e00ff */
[----:B------:R-:W-:Y:S01]  /*12d0*/  MOV R7, 0x7ff00000 ;  /* 0x7ff0000000077802 */ /* 0x000fe20000000f00 */
[----:B------:R-:W-:Y:S06]  /*12e0*/  BRA `(.L_x_49) ;  /* 0x0000000000047947 */ /* 0x000fec0003800000 */
.L_x_50:
[----:B------:R-:W-:-:S11]  /*12f0*/  DADD R6, R10, 6 ;  /* 0x401800000a067429 */ /* 0x000fd60000000000 */
.L_x_49:
[----:B------:R-:W-:Y:S05]  /*1300*/  BSYNC.RECONVERGENT B0 ;  /* 0x0000000000007941 */ /* 0x000fea0003800200 */
.L_x_48:
[----:B------:R-:W0:Y:S01]  /*1310*/  MUFU.RCP64H R5, R35 ;  /* 0x0000002300057308 */ /* 0x000e220000001800 */
[----:B------:R-:W-:Y:S01]  /*1320*/  IMAD.MOV.U32 R4, RZ, RZ, 0x1 ;  /* 0x00000001ff047424 */ /* 0x000fe200078e00ff */
[----:B------:R-:W1:Y:S01]  /*1330*/  LDC.64 R14, c[0x0][0x3e8] ;  /* 0x0000fa00ff0e7b82 */ /* 0x000e620000000a00 */
[----:B------:R-:W-:Y:S01]  /*1340*/  DSETP.NEU.AND P0, PT, R10, 1, PT ;  /* 0x3ff000000a00742a */ /* 0x000fe20003f0d000 */
[----:B------:R-:W-:Y:S05]  /*1350*/  BSSY.RECONVERGENT B0, `(.L_x_51) ;  /* 0x0000017000007945 */ /* 0x000fea0003800200 */
[----:B------:R-:W-:Y:S02]  /*1360*/  FSEL R10, R6, RZ, P0 ;  /* 0x000000ff060a7208 */ /* 0x000fe40000000000 */
[----:B------:R-:W-:Y:S01]  /*1370*/  FSEL R11, R7, 1.875, P0 ;  /* 0x3ff00000070b7808 */ /* 0x000fe20000000000 */
[----:B0-----:R-:W-:-:S08]  /*1380*/  DFMA R8, -R34, R4, 1 ;  /* 0x3ff000002208742b */ /* 0x001fd00000000104 */
[----:B------:R-:W-:-:S08]  /*1390*/  DFMA R8, R8, R8, R8 ;  /* 0x000000080808722b */ /* 0x000fd00000000008 */
[----:B------:R-:W-:Y:S02]  /*13a0*/  DFMA R4, R4, R8, R4 ;  /* 0x000000080404722b */ /* 0x000fe40000000004 */
[----:B-1----:R-:W-:-:S06]  /*13b0*/  DMUL R8, R14, 24 ;  /* 0x403800000e087828 */ /* 0x002fcc0000000000 */
        /* <DEDUP_REMOVED lines=10> */
[----:B------:R-:W-:Y:S01]  /*1460*/  MOV R6, R34 ;  /* 0x0000002200067202 */ /* 0x000fe20000000f00 */
[----:B------:R-:W-:Y:S01]  /*1470*/  IMAD.MOV.U32 R5, RZ, RZ, R9 ;  /* 0x000000ffff057224 */ /* 0x000fe200078e0009 */
[----:B------:R-:W-:Y:S01]  /*1480*/  MOV R0, 0x14b0 ;  /* 0x000014b000007802 */ /* 0x000fe20000000f00 */
[----:B------:R-:W-:-:S07]  /*1490*/  IMAD.MOV.U32 R3, RZ, RZ, R35 ;  /* 0x000000ffff037224 */ /* 0x000fce00078e0023 */
[----:B------:R-:W-:Y:S05]  /*14a0*/  CALL.REL.NOINC `($__internal_2_$__cuda_sm20_div_rn_f64_full) ;  /* 0x0000000800ec7944 */ /* 0x000fea0003c00000 */
[----:B------:R-:W-:-:S07]  /*14b0*/  IMAD.MOV.U32 R5, RZ, RZ, R3 ;  /* 0x000000ffff057224 */ /* 0x000fce00078e0003 */
.L_x_52:
[----:B------:R-:W-:Y:S05]  /*14c0*/  BSYNC.RECONVERGENT B0 ;  /* 0x0000000000007941 */ /* 0x000fea0003800200 */
.L_x_51:
[----:B------:R-:W-:Y:S01]  /*14d0*/  IMAD.MOV.U32 R6, RZ, RZ, 0x0 ;  /* 0x00000000ff067424 */ /* 0x000fe200078e00ff */
[----:B------:R-:W-:Y:S01]  /*14e0*/  MOV R7, 0x40000000 ;  /* 0x4000000000077802 */ /* 0x000fe20000000f00 */
[----:B------:R-:W-:-:S05]  /*14f0*/  DMUL R4, R10, R4 ;  /* 0x000000040a047228 */ /* 0x000fca0000000000 */
[----:B------:R-:W-:-:S08]  /*1500*/  DFMA R10, R10, R6, -1 ;  /* 0xbff000000a0a742b */ /* 0x000fd00000000006 */
[----:B------:R-:W-:-:S08]  /*1510*/  DMUL R4, R4, R10 ;  /* 0x0000000a04047228 */ /* 0x000fd00000000000 */
[-C--:B------:R-:W-:Y:S02]  /*1520*/  DFMA R36, R30, R4.reuse, R36 ;  /* 0x000000041e24722b */ /* 0x080fe40000000024 */
[-C--:B------:R-:W-:Y:S02]  /*1530*/  DFMA R16, R28, R4.reuse, R16 ;  /* 0x000000041c10722b */ /* 0x080fe40000000010 */
[----:B------:R-:W-:-:S11]  /*1540*/  DFMA R18, R32, R4, R18 ;  /* 0x000000042012722b */ /* 0x000fd60000000012 */
.L_x_40:
[----:B------:R-:W-:Y:S05]  /*1550*/  BSYNC.RECONVERGENT B7 ;  /* 0x0000000000077941 */ /* 0x000fea0003800200 */
.L_x_39:
[----:B------:R-:W-:Y:S01]  /*1560*/  IMAD.U32 R3, RZ, RZ, UR40 ;  /* 0x00000028ff037e24 */ /* 0x000fe2000f8e00ff */
[----:B------:R-:W-:Y:S01]  /*1570*/  IADD3 R22, P1, PT, R22, 0x10, RZ ;  /* 0x0000001016167810 */ /* 0x000fe20007f3e0ff */
[----:B------:R-:W-:Y:S01]  /*1580*/  VIADD R2, R2, 0x2 ;  /* 0x0000000202027836 */ /* 0x000fe20000000000 */
[----:B------:R-:W-:Y:S01]  /*1590*/  IADD3 R26, P3, PT, R26, 0x10, RZ ;  /* 0x000000101a1a7810 */ /* 0x000fe20007f7e0ff */
[----:B------:R-:W-:Y:S01]  /*15a0*/  VIADD R44, R44, 0x2 ;  /* 0x000000022c2c7836 */ /* 0x000fe20000000000 */
[----:B------:R-:W-:Y:S01]  /*15b0*/  LOP3.LUT R7, R3, 0xfffffffe, RZ, 0xc0, !PT ;  /* 0xfffffffe03077812 */ /* 0x000fe200078ec0ff */
[----:B------:R-:W-:Y:S01]  /*15c0*/  IMAD.X R23, RZ, RZ, R23, P1 ;  /* 0x000000ffff177224 */ /* 0x000fe200008e0617 */
[----:B------:R-:W-:Y:S01]  /*15d0*/  IADD3 R24, P2, PT, R24, 0x10, RZ ;  /* 0x0000001018187810 */ /* 0x000fe20007f5e0ff */
[----:B------:R-:W-:Y:S01]  /*15e0*/  IMAD.X R27, RZ, RZ, R27, P3 ;  /* 0x000000ffff1b7224 */ /* 0x000fe200018e061b */
[----:B------:R-:W-:Y:S02]  /*15f0*/  ISETP.NE.AND P0, PT, R2, R7, PT ;  /* 0x000000070200720c */ /* 0x000fe40003f05270 */
[----:B------:R-:W-:-:S11]  /*1600*/  IADD3.X R25, PT, PT, RZ, R25, RZ, P2, !PT ;  /* 0x00000019ff197210 */ /* 0x000fd600017fe4ff */
[----:B------:R-:W-:Y:S05]  /*1610*/  @P0 BRA `(.L_x_53) ;  /* 0xffffffec00380947 */ /* 0x000fea000383ffff */
[----:B------:R-:W-:Y:S05]  /*1620*/  BSYNC.RECONVERGENT B6 ;  /* 0x0000000000067941 */ /* 0x000fea0003800200 */
.L_x_25:
[----:B------:R-:W-:Y:S01]  /*1630*/  LOP3.LUT R0, R3, 0x1, RZ, 0xc0, !PT ;  /* 0x0000000103007812 */ /* 0x000fe200078ec0ff */
[----:B------:R-:W-:Y:S01]  /*1640*/  BSSY.RECONVERGENT B6, `(.L_x_24) ;  /* 0x0000097000067945 */ /* 0x000fe20003800200 */
[----:B------:R-:W-:-:S04]  /*1650*/  ISETP.NE.AND P0, PT, R45, R7, PT ;  /* 0x000000072d00720c */ /* 0x000fc80003f05270 */
[----:B------:R-:W-:-:S13]  /*1660*/  ISETP.NE.U32.OR P0, PT, R0, 0x1, !P0 ;  /* 0x000000010000780c */ /* 0x000fda0004705470 */
[----:B------:R-:W-:Y:S05]  /*1670*/  @P0 BRA `(.L_x_54) ;  /* 0x00000008004c0947 */ /* 0x000fea0003800000 */
[----:B------:R-:W0:Y:S08]  /*1680*/  LDC.64 R4, c[0x0][0x388] ;  /* 0x0000e200ff047b82 */ /* 0x000e300000000a00 */
[----:B------:R-:W1:Y:S08]  /*1690*/  LDC.64 R2, c[0x0][0x380] ;  /* 0x0000e000ff027b82 */ /* 0x000e700000000a00 */
[----:B------:R-:W2:Y:S01]  /*16a0*/  LDC.64 R8, c[0x0][0x390] ;  /* 0x0000e400ff087b82 */ /* 0x000ea20000000a00 */
[----:B0-----:R-:W-:-:S06]  /*16b0*/  IMAD.WIDE.U32 R4, R7, 0x8, R4 ;  /* 0x0000000807047825 */ /* 0x001fcc00078e0004 */
[----:B------:R-:W3:Y:S01]  /*16c0*/  LDG.E.64 R4, desc[UR38][R4.64] ;  /* 0x0000002604047981 */ /* 0x000ee2000c1e1b00 */
[----:B-1----:R-:W-:-:S06]  /*16d0*/  IMAD.WIDE.U32 R2, R7, 0x8, R2 ;  /* 0x0000000807027825 */ /* 0x002fcc00078e0002 */
[----:B------:R-:W4:Y:S01]  /*16e0*/  LDG.E.64 R2, desc[UR38][R2.64] ;  /* 0x0000002602027981 */ /* 0x000f22000c1e1b00 */
[----:B--2---:R-:W-:-:S06]  /*16f0*/  IMAD.WIDE.U32 R8, R7, 0x8, R8 ;  /* 0x0000000807087825 */ /* 0x004fcc00078e0008 */
[----:B------:R-:W2:Y:S01]  /*1700*/  LDG.E.64 R8, desc[UR38][R8.64] ;  /* 0x0000002608087981 */ /* 0x000ea2000c1e1b00 */
[----:B------:R-:W-:Y:S01]  /*1710*/  BSSY.RECONVERGENT B7, `(.L_x_55) ;  /* 0x0000019000077945 */ /* 0x000fe20003800200 */
[----:B---3-5:R-:W-:Y:S02]  /*1720*/  DADD R40, R40, -R4 ;  /* 0x0000000028287229 */ /* 0x028fe40000000804 */
[----:B----4-:R-:W-:-:S06]  /*1730*/  DADD R42, R42, -R2 ;  /* 0x000000002a2a7229 */ /* 0x010fcc0000000802 */
[----:B------:R-:W-:Y:S02]  /*1740*/  DMUL R6, R40, R40 ;  /* 0x0000002828067228 */ /* 0x000fe40000000000 */
[----:B--2---:R-:W-:-:S06]  /*1750*/  DADD R38, R38, -R8 ;  /* 0x0000000026267229 */ /* 0x004fcc0000000808 */
[----:B------:R-:W-:-:S08]  /*1760*/  DFMA R6, R42, R42, R6 ;  /* 0x0000002a2a06722b */ /* 0x000fd00000000006 */
[----:B------:R-:W-:-:S08]  /*1770*/  DFMA R22, R38, R38, R6 ;  /* 0x000000262616722b */ /* 0x000fd00000000006 */
[----:B------:R-:W-:-:S14]  /*1780*/  DSETP.NEU.AND P0, PT, R22, RZ, PT ;  /* 0x000000ff1600722a */ /* 0x000fdc0003f0d000 */
[----:B------:R-:W-:Y:S05]  /*1790*/  @P0 BRA `(.L_x_56) ;  /* 0x0000000000400947 */ /* 0x000fea0003800000 */
[----:B------:R-:W-:Y:S01]  /*17a0*/  MOV R0, 0x18 ;  /* 0x0000001800007802 */ /* 0x000fe20000000f00 */
[----:B------:R-:W0:Y:S01]  /*17b0*/  LDCU.64 UR4, c[0x4][0x8] ;  /* 0x01000100ff0477ac */ /* 0x000e220008000a00 */
[----:B------:R-:W-:Y:S02]  /*17c0*/  IMAD.MOV.U32 R8, RZ, RZ, 0x55 ;  /* 0x00000055ff087424 */ /* 0x000fe400078e00ff */
[----:B------:R1:W2:Y:S01]  /*17d0*/  LDC.64 R2, c[0x4][R0] ;  /* 0x0100000000027b82 */ /* 0x0002a20000000a00 */
[----:B------:R-:W3:Y:S01]  /*17e0*/  LDCU.64 UR6, c[0x4][0x10] ;  /* 0x01000200ff0677ac */ /* 0x000ee20008000a00 */
[----:B------:R-:W-:Y:S02]  /*17f0*/  IMAD.MOV.U32 R12, RZ, RZ, 0x1 ;  /* 0x00000001ff0c7424 */ /* 0x000fe400078e00ff */
[----:B------:R-:W-:Y:S01]  /*1800*/  IMAD.MOV.U32 R13, RZ, RZ, RZ ;  /* 0x000000ffff0d7224 */ /* 0x000fe200078e00ff */
[----:B------:R-:W4:Y:S01]  /*1810*/  LDCU.64 UR8, c[0x4][URZ] ;  /* 0x01000000ff0877ac */ /* 0x000f220008000a00 */
[----:B0-----:R-:W-:Y:S01]  /*1820*/  IMAD.U32 R4, RZ, RZ, UR4 ;  /* 0x00000004ff047e24 */ /* 0x001fe2000f8e00ff */
[----:B------:R-:W-:Y:S01]  /*1830*/  MOV R5, UR5 ;  /* 0x0000000500057c02 */ /* 0x000fe20008000f00 */
[----:B---3--:R-:W-:-:S02]  /*1840*/  IMAD.U32 R6, RZ, RZ, UR6 ;  /* 0x00000006ff067e24 */ /* 0x008fc4000f8e00ff */
[----:B------:R-:W-:Y:S02]  /*1850*/  IMAD.U32 R7, RZ, RZ, UR7 ;  /* 0x00000007ff077e24 */ /* 0x000fe4000f8e00ff */
[----:B----4-:R-:W-:Y:S01]  /*1860*/  IMAD.U32 R10, RZ, RZ, UR8 ;  /* 0x00000008ff0a7e24 */ /* 0x010fe2000f8e00ff */
[----:B-1----:R-:W-:-:S07]  /*1870*/  MOV R11, UR9 ;  /* 0x00000009000b7c02 */ /* 0x002fce0008000f00 */
[----:B------:R-:W-:-:S07]  /*1880*/  LEPC R20, `(.L_x_56) ;  /* 0x000000001014794e */ /* 0x000fce0000000000 */
[----:B--2---:R-:W-:Y:S05]  /*1890*/  CALL.ABS.NOINC R2 ;  /* 0x0000000002007343 */ /* 0x004fea0003c00000 */
.L_x_56:
[----:B------:R-:W-:Y:S05]  /*18a0*/  BSYNC.RECONVERGENT B7 ;  /* 0x0000000000077941 */ /* 0x000fea0003800200 */
.L_x_55:
        /* <DEDUP_REMOVED lines=12> */
[----:B------:R-:W-:Y:S01]  /*1970*/  VIADD R11, R7, 0xfff00000 ;  /* 0xfff00000070b7836 */ /* 0x000fe20000000000 */
[----:B------:R-:W-:-:S05]  /*1980*/  MOV R10, R6 ;  /* 0x00000006000a7202 */ /* 0x000fca0000000f00 */
[----:B------:R-:W-:-:S08]  /*1990*/  DFMA R8, R12, -R12, R22 ;  /* 0x8000000c0c08722b */ /* 0x000fd00000000016 */
[----:B------:R-:W-:Y:S01]  /*19a0*/  DFMA R2, R8, R10, R12 ;  /* 0x0000000a0802722b */ /* 0x000fe2000000000c */
[----:B------:R-:W-:Y:S10]  /*19b0*/  @!P0 BRA `(.L_x_58) ;  /* 0x0000000000248947 */ /* 0x000ff40003800000 */
        /* <DEDUP_REMOVED lines=8> */
[----:B------:R-:W-:-:S07]  /*1a40*/  IMAD.MOV.U32 R2, RZ, RZ, R0 ;  /* 0x000000ffff027224 */ /* 0x000fce00078e0000 */
.L_x_58:
[----:B------:R-:W-:Y:S05]  /*1a50*/  BSYNC.RECONVERGENT B0 ;  /* 0x0000000000007941 */ /* 0x000fea0003800200 */
.L_x_57:
[----:B------:R-:W0:Y:S01]  /*1a60*/  MUFU.RCP64H R5, R3 ;  /* 0x0000000300057308 */ /* 0x000e220000001800 */
[----:B------:R-:W-:Y:S01]  /*1a70*/  MOV R4, 0x1 ;  /* 0x0000000100047802 */ /* 0x000fe20000000f00 */
[----:B------:R-:W1:Y:S01]  /*1a80*/  LDCU.64 UR4, c[0x0][0x3e0] ;  /* 0x00007c00ff0477ac */ /* 0x000e620008000a00 */
[----:B------:R-:W2:Y:S01]  /*1a90*/  LDC R0, c[0x0][0x3e4] ;  /* 0x0000f900ff007b82 */ /* 0x000ea20000000800 */
[----:B------:R-:W-:Y:S03]  /*1aa0*/  BSSY.RECONVERGENT B0, `(.L_x_59) ;  /* 0x0000015000007945 */ /* 0x000fe60003800200 */
[----:B0-----:R-:W-:-:S08]  /*1ab0*/  DFMA R6, R4, -R2, 1 ;  /* 0x3ff000000406742b */ /* 0x001fd00000000802 */
[----:B------:R-:W-:Y:S01]  /*1ac0*/  DFMA R6, R6, R6, R6 ;  /* 0x000000060606722b */ /* 0x000fe20000000006 */
[----:B--2---:R-:W-:-:S07]  /*1ad0*/  FSETP.GEU.AND P1, PT, |R0|, 6.5827683646048100446e-37, PT ;  /* 0x036000000000780b */ /* 0x004fce0003f2e200 */
[----:B------:R-:W-:-:S08]  /*1ae0*/  DFMA R6, R4, R6, R4 ;  /* 0x000000060406722b */ /* 0x000fd00000000004 */
[----:B------:R-:W-:-:S08]  /*1af0*/  DFMA R4, R6, -R2, 1 ;  /* 0x3ff000000604742b */ /* 0x000fd00000000802 */
[----:B------:R-:W-:-:S08]  /*1b00*/  DFMA R4, R6, R4, R6 ;  /* 0x000000040604722b */ /* 0x000fd00000000006 */
[----:B-1----:R-:W-:-:S08]  /*1b10*/  DMUL R10, R4, UR4 ;  /* 0x00000004040a7c28 */ /* 0x002fd00008000000 */
        /* <DEDUP_REMOVED lines=13> */
.L_x_60:
[----:B------:R-:W-:Y:S05]  /*1bf0*/  BSYNC.RECONVERGENT B0 ;  /* 0x0000000000007941 */ /* 0x000fea0003800200 */
.L_x_59:
[----:B------:R-:W-:Y:S01]  /*1c00*/  DADD R2, -RZ, |R10| ;  /* 0x00000000ff027229 */ /* 0x000fe2000000050a */
[----:B------:R-:W-:Y:S01]  /*1c10*/  BSSY.RECONVERGENT B0, `(.L_x_61) ;  /* 0x0000004000007945 */ /* 0x000fe20003800200 */
[----:B------:R-:W-:-:S08]  /*1c20*/  MOV R0, 0x1c50 ;  /* 0x00001c5000007802 */ /* 0x000fd00000000f00 */
[----:B------:R-:W-:-:S07]  /*1c30*/  IMAD.MOV.U32 R4, RZ, RZ, R2 ;  /* 0x000000ffff047224 */ /* 0x000fce00078e0002 */
[----:B------:R-:W-:Y:S05]  /*1c40*/  CALL.REL.NOINC `($_Z15Force_update_1DPdS_S_S_S_S_S_S_S_S_S_S_ddj$__internal_accurate_pow) ;  /* 0x0000000c004c7944 */ /* 0x000fea0003c00000 */
[----:B------:R-:W-:Y:S05]  /*1c50*/  BSYNC.RECONVERGENT B0 ;  /* 0x0000000000007941 */ /* 0x000fea0003800200 */
.L_x_61:
[C---:B------:R-:W-:Y:S01]  /*1c60*/  DADD R6, R10.reuse, 6 ;  /* 0x401800000a067429 */ /* 0x040fe20000000000 */
[----:B------:R-:W-:Y:S01]  /*1c70*/  BSSY.RECONVERGENT B0, `(.L_x_62) ;  /* 0x000000f000007945 */ /* 0x000fe20003800200 */
[----:B------:R-:W-:-:S06]  /*1c80*/  DSETP.NEU.AND P0, PT, R10, RZ, PT ;  /* 0x000000ff0a00722a */ /* 0x000fcc0003f0d000 */
[----:B------:R-:W-:Y:S02]  /*1c90*/  FSEL R2, R4, RZ, P0 ;  /* 0x000000ff04027208 */ /* 0x000fe40000000000 */
[----:B------:R-:W-:Y:S02]  /*1ca0*/  LOP3.LUT R6, R7, 0x7ff00000, RZ, 0xc0, !PT ;  /* 0x7ff0000007067812 */ /* 0x000fe400078ec0ff */
[----:B------:R-:W-:Y:S02]  /*1cb0*/  FSEL R3, R3, RZ, P0 ;  /* 0x000000ff03037208 */ /* 0x000fe40000000000 */
[----:B------:R-:W-:-:S13]  /*1cc0*/  ISETP.NE.AND P1, PT, R6, 0x7ff00000, PT ;  /* 0x7ff000000600780c */ /* 0x000fda0003f25270 */
        /* <DEDUP_REMOVED lines=8> */
.L_x_64:
[----:B------:R-:W-:-:S11]  /*1d50*/  DADD R2, R10, 6 ;  /* 0x401800000a027429 */ /* 0x000fd60000000000 */
.L_x_63:
[----:B------:R-:W-:Y:S05]  /*1d60*/  BSYNC.RECONVERGENT B0 ;  /* 0x0000000000007941 */ /* 0x000fea0003800200 */
.L_x_62:
        /* <DEDUP_REMOVED lines=8> */
[----:B------:R-:W-:Y:S02]  /*1df0*/  DFMA R6, R6, R6, R6 ;  /* 0x000000060606722b */ /* 0x000fe40000000006 */
[----:B-1----:R-:W-:-:S06]  /*1e00*/  DMUL R12, R8, 24 ;  /* 0x40380000080c7828 */ /* 0x002fcc0000000000 */
[----:B------:R-:W-:-:S04]  /*1e10*/  DFMA R6, R4, R6, R4 ;  /* 0x000000060406722b */ /* 0x000fc80000000004 */
[----:B------:R-:W-:-:S04]  /*1e20*/  FSETP.GEU.AND P2, PT, |R13|, 6.5827683646048100446e-37, PT ;  /* 0x036000000d00780b */ /* 0x000fc80003f4e200 */
        /* <DEDUP_REMOVED lines=15> */
.L_x_66:
[----:B------:R-:W-:Y:S05]  /*1f20*/  BSYNC.RECONVERGENT B0 ;  /* 0x0000000000007941 */ /* 0x000fea0003800200 */
.L_x_65:
        /* <DEDUP_REMOVED lines=8> */
.L_x_54:
[----:B------:R-:W-:Y:S05]  /*1fb0*/  BSYNC.RECONVERGENT B6 ;  /* 0x0000000000067941 */ /* 0x000fea0003800200 */
.L_x_24:
[----:B------:R-:W0:Y:S08]  /*1fc0*/  LDC.64 R2, c[0x0][0x3b0] ;  /* 0x0000ec00ff027b82 */ /* 0x000e300000000a00 */
[----:B------:R-:W1:Y:S08]  /*1fd0*/  LDC.64 R4, c[0x0][0x3b8] ;  /* 0x0000ee00ff047b82 */ /* 0x000e700000000a00 */
[----:B------:R-:W2:Y:S01]  /*1fe0*/  LDC.64 R6, c[0x0][0x3c0] ;  /* 0x0000f000ff067b82 */ /* 0x000ea20000000a00 */
[----:B0-----:R-:W-:-:S05]  /*1ff0*/  IMAD.WIDE R2, R45, 0x8, R2 ;  /* 0x000000082d027825 */ /* 0x001fca00078e0202 */
[----:B------:R-:W-:Y:S01]  /*2000*/  STG.E.64 desc[UR38][R2.64], R36 ;  /* 0x0000002402007986 */ /* 0x000fe2000c101b26 */
[----:B-1----:R-:W-:-:S05]  /*2010*/  IMAD.WIDE R4, R45, 0x8, R4 ;  /* 0x000000082d047825 */ /* 0x002fca00078e0204 */
[----:B------:R-:W-:Y:S01]  /*2020*/  STG.E.64 desc[UR38][R4.64], R16 ;  /* 0x0000001004007986 */ /* 0x000fe2000c101b26 */
[----:B--2---:R-:W-:-:S05]  /*2030*/  IMAD.WIDE R6, R45, 0x8, R6 ;  /* 0x000000082d067825 */ /* 0x004fca00078e0206 */
[----:B------:R-:W-:Y:S01]  /*2040*/  STG.E.64 desc[UR38][R6.64], R18 ;  /* 0x0000001206007986 */ /* 0x000fe2000c101b26 */
[----:B------:R-:W-:Y:S05]  /*2050*/  EXIT ;  /* 0x000000000000794d */ /* 0x000fea0003800000 */
        .weak           $__internal_2_$__cuda_sm20_div_rn_f64_full
        .type           $__internal_2_$__cuda_sm20_div_rn_f64_full,@function
        .size           $__internal_2_$__cuda_sm20_div_rn_f64_full,($__internal_3_$__cuda_sm20_dsqrt_rn_f64_mediumpath_v1 - $__internal_2_$__cuda_sm20_div_rn_f64_full)
$__internal_2_$__cuda_sm20_div_rn_f64_full:
[C---:B------:R-:W-:Y:S01]  /*2060*/  FSETP.GEU.AND P0, PT, |R3|.reuse, 1.469367938527859385e-39, PT ;  /* 0x001000000300780b */ /* 0x040fe20003f0e200 */
[--C-:B------:R-:W-:Y:S01]  /*2070*/  IMAD.MOV.U32 R8, RZ, RZ, R6.reuse ;  /* 0x000000ffff087224 */ /* 0x100fe200078e0006 */
[----:B------:R-:W-:Y:S01]  /*2080*/  LOP3.LUT R7, R3, 0x800fffff, RZ, 0xc0, !PT ;  /* 0x800fffff03077812 */ /* 0x000fe200078ec0ff */
[----:B------:R-:W-:Y:S01]  /*2090*/  IMAD.MOV.U32 R9, RZ, RZ, R3 ;  /* 0x000000ffff097224 */ /* 0x000fe200078e0003 */
[----:B------:R-:W-:Y:S01]  /*20a0*/  MOV R14, R4 ;  /* 0x00000004000e7202 */ /* 0x000fe20000000f00 */
[----:B------:R-:W-:Y:S01]  /*20b0*/  IMAD.MOV.U32 R12, RZ, RZ, R6 ;  /* 0x000000ffff0c7224 */ /* 0x000fe200078e0006 */
[----:B------:R-:W-:Y:S01]  /*20c0*/  LOP3.LUT R13, R7, 0x3ff00000, RZ, 0xfc, !PT ;  /* 0x3ff00000070d7812 */ /* 0x000fe200078efcff */
[----:B------:R-:W-:Y:S01]  /*20d0*/  IMAD.MOV.U32 R15, RZ, RZ, R5 ;  /* 0x000000ffff0f7224 */ /* 0x000fe200078e0005 */
[----:B------:R-:W-:Y:S01]  /*20e0*/  LOP3.LUT R5, R3, 0x7ff00000, RZ, 0xc0, !PT ;  /* 0x7ff0000003057812 */ /* 0x000fe200078ec0ff */
[----:B------:R-:W-:Y:S01]  /*20f0*/  IMAD.MOV.U32 R20, RZ, RZ, 0x1 ;  /* 0x00000001ff147424 */ /* 0x000fe200078e00ff */
[----:B------:R-:W-:Y:S01]  /*2100*/  BSSY.RECONVERGENT B1, `(.L_x_67) ;  /* 0x0000056000017945 */ /* 0x000fe20003800200 */
[----:B------:R-:W-:Y:S01]  /*2110*/  IMAD.MOV.U32 R3, RZ, RZ, 0x1ca00000 ;  /* 0x1ca00000ff037424 */ /* 0x000fe200078e00ff */
[C---:B------:R-:W-:Y:S01]  /*2120*/  FSETP.GEU.AND P2, PT, |R15|.reuse, 1.469367938527859385e-39, PT ;  /* 0x001000000f00780b */ /* 0x040fe20003f4e200 */
[----:B------:R-:W-:Y:S01]  /*2130*/  @!P0 DMUL R12, R8, 8.98846567431157953865e+307 ;  /* 0x7fe00000080c8828 */ /* 0x000fe20000000000 */
[----:B------:R-:W-:-:S04]  /*2140*/  LOP3.LUT R4, R15, 0x7ff00000, RZ, 0xc0, !PT ;  /* 0x7ff000000f047812 */ /* 0x000fc800078ec0ff */
[----:B------:R-:W-:Y:S01]  /*2150*/  ISETP.GE.U32.AND P1, PT, R4, R5, PT ;  /* 0x000000050400720c */ /* 0x000fe20003f26070 */
[----:B------:R-:W0:Y:S03]  /*2160*/  MUFU.RCP64H R21, R13 ;  /* 0x0000000d00157308 */ /* 0x000e260000001800 */
[----:B------:R-:W-:Y:S02]  /*2170*/  SEL R6, R3, 0x63400000, !P1 ;  /* 0x6340000003067807 */ /* 0x000fe40004800000 */
[----:B------:R-:W-:Y:S01]  /*2180*/  @!P0 LOP3.LUT R5, R13, 0x7ff00000, RZ, 0xc0, !PT ;  /* 0x7ff000000d058812 */ /* 0x000fe200078ec0ff */
[----:B------:R-:W-:Y:S01]  /*2190*/  @!P2 IMAD.MOV.U32 R46, RZ, RZ, RZ ;  /* 0x000000ffff2ea224 */ /* 0x000fe200078e00ff */
[----:B------:R-:W-:-:S04]  /*21a0*/  @!P2 LOP3.LUT R7, R9, 0x7ff00000, RZ, 0xc0, !PT ;  /* 0x7ff000000907a812 */ /* 0x000fc800078ec0ff */
[----:B------:R-:W-:-:S04]  /*21b0*/  @!P2 ISETP.GE.U32.AND P3, PT, R4, R7, PT ;  /* 0x000000070400a20c */ /* 0x000fc80003f66070 */
[----:B------:R-:W-:Y:S01]  /*21c0*/  @!P2 SEL R7, R3, 0x63400000, !P3 ;  /* 0x634000000307a807 */ /* 0x000fe20005800000 */
[----:B0-----:R-:W-:-:S03]  /*21d0*/  DFMA R48, R20, -R12, 1 ;  /* 0x3ff000001430742b */ /* 0x001fc6000000080c */
[----:B------:R-:W-:-:S04]  /*21e0*/  @!P2 LOP3.LUT R7, R7, 0x80000000, R15, 0xf8, !PT ;  /* 0x800000000707a812 */ /* 0x000fc800078ef80f */
[----:B------:R-:W-:Y:S01]  /*21f0*/  @!P2 LOP3.LUT R47, R7, 0x100000, RZ, 0xfc, !PT ;  /* 0x00100000072fa812 */ /* 0x000fe200078efcff */
[----:B------:R-:W-:-:S08]  /*2200*/  DFMA R48, R48, R48, R48 ;  /* 0x000000303030722b */ /* 0x000fd00000000030 */
[----:B------:R-:W-:Y:S01]  /*2210*/  DFMA R48, R20, R48, R20 ;  /* 0x000000301430722b */ /* 0x000fe20000000014 */
[----:B------:R-:W-:Y:S02]  /*2220*/  LOP3.LUT R21, R6, 0x800fffff, R15, 0xf8, !PT ;  /* 0x800fffff06157812 */ /* 0x000fe400078ef80f */
[----:B------:R-:W-:-:S05]  /*2230*/  MOV R20, R14 ;  /* 0x0000000e00147202 */ /* 0x000fca0000000f00 */
[----:B------:R-:W-:Y:S02]  /*2240*/  DFMA R6, R48, -R12, 1 ;  /* 0x3ff000003006742b */ /* 0x000fe4000000080c */
[----:B------:R-:W-:-:S06]  /*2250*/  @!P2 DFMA R20, R20, 2, -R46 ;  /* 0x400000001414a82b */ /* 0x000fcc000000082e */
[----:B------:R-:W-:Y:S01]  /*2260*/  DFMA R48, R48, R6, R48 ;  /* 0x000000063030722b */ /* 0x000fe20000000030 */
[----:B------:R-:W-:-:S03]  /*2270*/  IMAD.MOV.U32 R6, RZ, RZ, R4 ;  /* 0x000000ffff067224 */ /* 0x000fc600078e0004 */
[----:B------:R-:W-:-:S04]  /*2280*/  @!P2 LOP3.LUT R6, R21, 0x7ff00000, RZ, 0xc0, !PT ;  /* 0x7ff000001506a812 */ /* 0x000fc800078ec0ff */
[----:B------:R-:W-:Y:S01]  /*2290*/  DMUL R46, R48, R20 ;  /* 0x00000014302e7228 */ /* 0x000fe20000000000 */
[----:B------:R-:W-:-:S05]  /*22a0*/  VIADD R7, R6, 0xffffffff ;  /* 0xffffffff06077836 */ /* 0x000fca0000000000 */
[----:B------:R-:W-:Y:S02]  /*22b0*/  ISETP.GT.U32.AND P0, PT, R7, 0x7feffffe, PT ;  /* 0x7feffffe0700780c */ /* 0x000fe40003f04070 */
[----:B------:R-:W-:Y:S01]  /*22c0*/  IADD3 R7, PT, PT, R5, -0x1, RZ ;  /* 0xffffffff05077810 */ /* 0x000fe20007ffe0ff */
[----:B------:R-:W-:-:S03]  /*22d0*/  DFMA R50, R46, -R12, R20 ;  /* 0x8000000c2e32722b */ /* 0x000fc60000000014 */
[----:B------:R-:W-:-:S05]  /*22e0*/  ISETP.GT.U32.OR P0, PT, R7, 0x7feffffe, P0 ;  /* 0x7feffffe0700780c */ /* 0x000fca0000704470 */
[----:B------:R-:W-:-:S08]  /*22f0*/  DFMA R46, R48, R50, R46 ;  /* 0x00000032302e722b */ /* 0x000fd0000000002e */
[----:B------:R-:W-:Y:S05]  /*2300*/  @P0 BRA `(.L_x_68) ;  /* 0x0000000000740947 */ /* 0x000fea0003800000 */
        /* <DEDUP_REMOVED lines=12> */
[----:B------:R-:W-:-:S09]  /*23d0*/  MOV R8, RZ ;  /* 0x000000ff00087202 */ /* 0x000fd20000000f00 */
[C---:B------:R-:W-:Y:S02]  /*23e0*/  FSETP.NEU.AND P0, PT, R13.reuse, RZ, PT ;  /* 0x000000ff0d00720b */ /* 0x040fe40003f0d000 */
[----:B------:R-:W-:-:S04]  /*23f0*/  LOP3.LUT R4, R13, 0x80000000, R9, 0x48, !PT ;  /* 0x800000000d047812 */ /* 0x000fc800078e4809 */
[----:B------:R-:W-:-:S07]  /*2400*/  LOP3.LUT R9, R4, R5, RZ, 0xfc, !PT ;  /* 0x0000000504097212 */ /* 0x000fce00078efcff */
[----:B------:R-:W-:Y:S05]  /*2410*/  @!P0 BRA `(.L_x_69) ;  /* 0x0000000000908947 */ /* 0x000fea0003800000 */
[----:B------:R-:W-:Y:S01]  /*2420*/  IMAD.MOV R7, RZ, RZ, -R3 ;  /* 0x000000ffff077224 */ /* 0x000fe200078e0a03 */
[----:B------:R-:W-:Y:S01]  /*2430*/  IADD3 R3, PT, PT, -R3, -0x43300000, RZ ;  /* 0xbcd0000003037810 */ /* 0x000fe20007ffe1ff */
[----:B------:R-:W-:-:S06]  /*2440*/  IMAD.MOV.U32 R6, RZ, RZ, RZ ;  /* 0x000000ffff067224 */ /* 0x000fcc00078e00ff */
[----:B------:R-:W-:Y:S02]  /*2450*/  DFMA R6, R48, -R6, R46 ;  /* 0x800000063006722b */ /* 0x000fe4000000002e */
[----:B------:R-:W-:-:S08]  /*2460*/  DMUL.RP R46, R46, R8 ;  /* 0x000000082e2e7228 */ /* 0x000fd00000008000 */
[----:B------:R-:W-:Y:S02]  /*2470*/  FSETP.NEU.AND P0, PT, |R7|, R3, PT ;  /* 0x000000030700720b */ /* 0x000fe40003f0d200 */
[----:B------:R-:W-:Y:S02]  /*2480*/  LOP3.LUT R3, R47, R4, RZ, 0x3c, !PT ;  /* 0x000000042f037212 */ /* 0x000fe400078e3cff */
[----:B------:R-:W-:Y:S02]  /*2490*/  FSEL R4, R46, R48, !P0 ;  /* 0x000000302e047208 */ /* 0x000fe40004000000 */
[----:B------:R-:W-:-:S03]  /*24a0*/  FSEL R5, R3, R49, !P0 ;  /* 0x0000003103057208 */ /* 0x000fc60004000000 */
[----:B------:R-:W-:Y:S01]  /*24b0*/  IMAD.MOV.U32 R48, RZ, RZ, R4 ;  /* 0x000000ffff307224 */ /* 0x000fe200078e0004 */
[----:B------:R-:W-:Y:S01]  /*24c0*/  MOV R49, R5 ;  /* 0x0000000500317202 */ /* 0x000fe20000000f00 */
[----:B------:R-:W-:Y:S06]  /*24d0*/  BRA `(.L_x_69) ;  /* 0x0000000000607947 */ /* 0x000fec0003800000 */
.L_x_68:
        /* <DEDUP_REMOVED lines=12> */
[----:B------:R-:W-:Y:S01]  /*25a0*/  @!P0 IMAD.MOV.U32 R48, RZ, RZ, RZ ;  /* 0x000000ffff308224 */ /* 0x000fe200078e00ff */
[----:B------:R-:W-:Y:S01]  /*25b0*/  @!P0 MOV R49, R3 ;  /* 0x0000000300318202 */ /* 0x000fe20000000f00 */
[----:B------:R-:W-:Y:S02]  /*25c0*/  @P0 IMAD.MOV.U32 R48, RZ, RZ, RZ ;  /* 0x000000ffff300224 */ /* 0x000fe400078e00ff */
[----:B------:R-:W-:Y:S01]  /*25d0*/  @P0 IMAD.MOV.U32 R49, RZ, RZ, R4 ;  /* 0x000000ffff310224 */ /* 0x000fe200078e0004 */
[----:B------:R-:W-:Y:S06]  /*25e0*/  BRA `(.L_x_69) ;  /* 0x00000000001c7947 */ /* 0x000fec0003800000 */
.L_x_71:
[----:B------:R-:W-:Y:S01]  /*25f0*/  LOP3.LUT R3, R9, 0x80000, RZ, 0xfc, !PT ;  /* 0x0008000009037812 */ /* 0x000fe200078efcff */
[----:B------:R-:W-:-:S03]  /*2600*/  IMAD.MOV.U32 R48, RZ, RZ, R8 ;  /* 0x000000ffff307224 */ /* 0x000fc600078e0008 */
[----:B------:R-:W-:Y:S01]  /*2610*/  MOV R49, R3 ;  /* 0x0000000300317202 */ /* 0x000fe20000000f00 */
[----:B------:R-:W-:Y:S06]  /*2620*/  BRA `(.L_x_69) ;  /* 0x00000000000c7947 */ /* 0x000fec0003800000 */
.L_x_70:
[----:B------:R-:W-:Y:S01]  /*2630*/  LOP3.LUT R3, R15, 0x80000, RZ, 0xfc, !PT ;  /* 0x000800000f037812 */ /* 0x000fe200078efcff */
[----:B------:R-:W-:-:S04]  /*2640*/  IMAD.MOV.U32 R48, RZ, RZ, R14 ;  /* 0x000000ffff307224 */ /* 0x000fc800078e000e */
[----:B------:R-:W-:-:S07]  /*2650*/  IMAD.MOV.U32 R49, RZ, RZ, R3 ;  /* 0x000000ffff317224 */ /* 0x000fce00078e0003 */
.L_x_69:
[----:B------:R-:W-:Y:S05]  /*2660*/  BSYNC.RECONVERGENT B1 ;  /* 0x0000000000017941 */ /* 0x000fea0003800200 */
.L_x_67:
[----:B------:R-:W-:Y:S01]  /*2670*/  IMAD.MOV.U32 R6, RZ, RZ, R0 ;  /* 0x000000ffff067224 */ /* 0x000fe200078e0000 */
[----:B------:R-:W-:Y:S01]  /*2680*/  MOV R3, R49 ;  /* 0x0000003100037202 */ /* 0x000fe20000000f00 */
[----:B------:R-:W-:Y:S02]  /*2690*/  IMAD.MOV.U32 R7, RZ, RZ, 0x0 ;  /* 0x00000000ff077424 */ /* 0x000fe400078e00ff */
[----:B------:R-:W-:Y:S02]  /*26a0*/  IMAD.MOV.U32 R4, RZ, RZ, R48 ;  /* 0x000000ffff047224 */ /* 0x000fe400078e0030 */
[----:B------:R-:W-:Y:S05]  /*26b0*/  RET.REL.NODEC R6 `(_Z15Force_update_1DPdS_S_S_S_S_S_S_S_S_S_S_ddj) ;  /* 0xffffffd806507950 */ /* 0x000fea0003c3ffff */
        .weak           $__internal_3_$__cuda_sm20_dsqrt_rn_f64_mediumpath_v1
        .type           $__internal_3_$__cuda_sm20_dsqrt_rn_f64_mediumpath_v1,@function
        .size           $__internal_3_$__cuda_sm20_dsqrt_rn_f64_mediumpath_v1,($_Z15Force_update_1DPdS_S_S_S_S_S_S_S_S_S_S_ddj$__internal_accurate_pow - $__internal_3_$__cuda_sm20_dsqrt_rn_f64_mediumpath_v1)
$__internal_3_$__cuda_sm20_dsqrt_rn_f64_mediumpath_v1:
[----:B------:R-:W-:Y:S01]  /*26c0*/  ISETP.GE.U32.AND P0, PT, R4, -0x3400000, PT ;  /* 0xfcc000000400780c */ /* 0x000fe20003f06070 */
[----:B------:R-:W-:Y:S01]  /*26d0*/  BSSY.RECONVERGENT B1, `(.L_x_72) ;  /* 0x0000026000017945 */ /* 0x000fe20003800200 */
[----:B------:R-:W-:Y:S01]  /*26e0*/  IMAD.MOV.U32 R14, RZ, RZ, R0 ;  /* 0x000000ffff0e7224 */ /* 0x000fe200078e0000 */
[----:B------:R-:W-:Y:S01]  /*26f0*/  MOV R15, R3 ;  /* 0x00000003000f7202 */ /* 0x000fe20000000f00 */
[----:B------:R-:W-:-:S09]  /*2700*/  IMAD.MOV.U32 R11, RZ, RZ, R5 ;  /* 0x000000ffff0b7224 */ /* 0x000fd200078e0005 */
[----:B------:R-:W-:Y:S05]  /*2710*/  @!P0 BRA `(.L_x_73) ;  /* 0x0000000000208947 */ /* 0x000fea0003800000 */
[----:B------:R-:W-:-:S10]  /*2720*/  DFMA.RM R6, R8, R10, R6 ;  /* 0x0000000a0806722b */ /* 0x000fd40000004006 */
[----:B------:R-:W-:-:S05]  /*2730*/  IADD3 R4, P0, PT, R6, 0x1, RZ ;  /* 0x0000000106047810 */ /* 0x000fca0007f1e0ff */
[----:B------:R-:W-:-:S06]  /*2740*/  IMAD.X R5, RZ, RZ, R7, P0 ;  /* 0x000000ffff057224 */ /* 0x000fcc00000e0607 */
[----:B------:R-:W-:-:S08]  /*2750*/  DFMA.RP R14, -R6, R4, R14 ;  /* 0x00000004060e722b */ /* 0x000fd0000000810e */
[----:B------:R-:W-:-:S06]  /*2760*/  DSETP.GT.AND P0, PT, R14, RZ, PT ;  /* 0x000000ff0e00722a */ /* 0x000fcc0003f04000 */
[----:B------:R-:W-:Y:S02]  /*2770*/  FSEL R4, R4, R6, P0 ;  /* 0x0000000604047208 */ /* 0x000fe40000000000 */
[----:B------:R-:W-:Y:S01]  /*2780*/  FSEL R5, R5, R7, P0 ;  /* 0x0000000705057208 */ /* 0x000fe20000000000 */
[----:B------:R-:W-:Y:S06]  /*2790*/  BRA `(.L_x_74) ;  /* 0x0000000000647947 */ /* 0x000fec0003800000 */
.L_x_73:
[----:B------:R-:W-:-:S14]  /*27a0*/  DSETP.NE.AND P0, PT, R14, RZ, PT ;  /* 0x000000ff0e00722a */ /* 0x000fdc0003f05000 */
[----:B------:R-:W-:Y:S05]  /*27b0*/  @!P0 BRA `(.L_x_75) ;  /* 0x0000000000588947 */ /* 0x000fea0003800000 */
[----:B------:R-:W-:-:S13]  /*27c0*/  ISETP.GE.AND P0, PT, R15, RZ, PT ;  /* 0x000000ff0f00720c */ /* 0x000fda0003f06270 */
[----:B------:R-:W-:Y:S01]  /*27d0*/  @!P0 IMAD.MOV.U32 R4, RZ, RZ, 0x0 ;  /* 0x00000000ff048424 */ /* 0x000fe200078e00ff */
[----:B------:R-:W-:Y:S01]  /*27e0*/  @!P0 MOV R5, 0xfff80000 ;  /* 0xfff8000000058802 */ /* 0x000fe20000000f00 */
[----:B------:R-:W-:Y:S06]  /*27f0*/  @!P0 BRA `(.L_x_74) ;  /* 0x00000000004c8947 */ /* 0x000fec0003800000 */
[----:B------:R-:W-:-:S13]  /*2800*/  ISETP.GT.AND P0, PT, R15, 0x7fefffff, PT ;  /* 0x7fefffff0f00780c */ /* 0x000fda0003f04270 */
[----:B------:R-:W-:Y:S05]  /*2810*/  @P0 BRA `(.L_x_75) ;  /* 0x0000000000400947 */ /* 0x000fea0003800000 */
[----:B------:R-:W-:Y:S01]  /*2820*/  DMUL R14, R14, 8.11296384146066816958e+31 ;  /* 0x469000000e0e7828 */ /* 0x000fe20000000000 */
[----:B------:R-:W-:Y:S02]  /*2830*/  IMAD.MOV.U32 R8, RZ, RZ, RZ ;  /* 0x000000ffff087224 */ /* 0x000fe400078e00ff */
[----:B------:R-:W-:Y:S02]  /*2840*/  IMAD.MOV.U32 R4, RZ, RZ, 0x0 ;  /* 0x00000000ff047424 */ /* 0x000fe400078e00ff */
[----:B------:R-:W-:Y:S01]  /*2850*/  IMAD.MOV.U32 R5, RZ, RZ, 0x3fd80000 ;  /* 0x3fd80000ff057424 */ /* 0x000fe200078e00ff */
[----:B------:R-:W0:Y:S02]  /*2860*/  MUFU.RSQ64H R9, R15 ;  /* 0x0000000f00097308 */ /* 0x000e240000001c00 */
[----:B0-----:R-:W-:-:S08]  /*2870*/  DMUL R6, R8, R8 ;  /* 0x0000000808067228 */ /* 0x001fd00000000000 */
[----:B------:R-:W-:-:S08]  /*2880*/  DFMA R6, R14, -R6, 1 ;  /* 0x3ff000000e06742b */ /* 0x000fd00000000806 */
[----:B------:R-:W-:Y:S02]  /*2890*/  DFMA R4, R6, R4, 0.5 ;  /* 0x3fe000000604742b */ /* 0x000fe40000000004 */
[----:B------:R-:W-:-:S08]  /*28a0*/  DMUL R6, R8, R6 ;  /* 0x0000000608067228 */ /* 0x000fd00000000000 */
[----:B------:R-:W-:-:S08]  /*28b0*/  DFMA R6, R4, R6, R8 ;  /* 0x000000060406722b */ /* 0x000fd00000000008 */
[----:B------:R-:W-:Y:S02]  /*28c0*/  DMUL R4, R14, R6 ;  /* 0x000000060e047228 */ /* 0x000fe40000000000 */
[----:B------:R-:W-:-:S06]  /*28d0*/  IADD3 R7, PT, PT, R7, -0x100000, RZ ;  /* 0xfff0000007077810 */ /* 0x000fcc0007ffe0ff */
[----:B------:R-:W-:-:S08]  /*28e0*/  DFMA R8, R4, -R4, R14 ;  /* 0x800000040408722b */ /* 0x000fd0000000000e */
[----:B------:R-:W-:-:S10]  /*28f0*/  DFMA R4, R6, R8, R4 ;  /* 0x000000080604722b */ /* 0x000fd40000000004 */
[----:B------:R-:W-:Y:S01]  /*2900*/  VIADD R5, R5, 0xfcb00000 ;  /* 0xfcb0000005057836 */ /* 0x000fe20000000000 */
[----:B------:R-:W-:Y:S06]  /*2910*/  BRA `(.L_x_74) ;  /* 0x0000000000047947 */ /* 0x000fec0003800000 */
.L_x_75:
[----:B------:R-:W-:-:S11]  /*2920*/  DADD R4, R14, R14 ;  /* 0x000000000e047229 */ /* 0x000fd6000000000e */
.L_x_74:
[----:B------:R-:W-:Y:S05]  /*2930*/  BSYNC.RECONVERGENT B1 ;  /* 0x0000000000017941 */ /* 0x000fea0003800200 */
.L_x_72:
[----:B------:R-:W-:Y:S01]  /*2940*/  MOV R13, 0x0 ;  /* 0x00000000000d7802 */ /* 0x000fe20000000f00 */
[----:B------:R-:W-:Y:S02]  /*2950*/  IMAD.MOV.U32 R0, RZ, RZ, R4 ;  /* 0x000000ffff007224 */ /* 0x000fe400078e0004 */
[----:B------:R-:W-:Y:S01]  /*2960*/  IMAD.MOV.U32 R3, RZ, RZ, R5 ;  /* 0x000000ffff037224 */ /* 0x000fe200078e0005 */
[----:B------:R-:W-:Y:S06]  /*2970*/  RET.REL.NODEC R12 `(_Z15Force_update_1DPdS_S_S_S_S_S_S_S_S_S_S_ddj) ;  /* 0xffffffd40ca07950 */ /* 0x000fec0003c3ffff */
        .type           $_Z15Force_update_1DPdS_S_S_S_S_S_S_S_S_S_S_ddj$__internal_accurate_pow,@function
        .size           $_Z15Force_update_1DPdS_S_S_S_S_S_S_S_S_S_S_ddj$__internal_accurate_pow,(.L_x_82 - $_Z15Force_update_1DPdS_S_S_S_S_S_S_S_S_S_S_ddj$__internal_accurate_pow)
$_Z15Force_update_1DPdS_S_S_S_S_S_S_S_S_S_S_ddj$__internal_accurate_pow:
[----:B------:R-:W-:Y:S01]  /*2980*/  ISETP.GT.U32.AND P0, PT, R3, 0xfffff, PT ;  /* 0x000fffff0300780c */ /* 0x000fe20003f04070 */
[----:B------:R-:W-:Y:S01]  /*2990*/  IMAD.MOV.U32 R5, RZ, RZ, R3 ;  /* 0x000000ffff057224 */ /* 0x000fe200078e0003 */
[----:B------:R-:W-:Y:S01]  /*29a0*/  UMOV UR4, 0x7d2cafe2 ;  /* 0x7d2cafe200047882 */ /* 0x000fe20000000000 */
[----:B------:R-:W-:Y:S01]  /*29b0*/  UMOV UR5, 0x3eb0f5ff ;  /* 0x3eb0f5ff00057882 */ /* 0x000fe20000000000 */
[----:B------:R-:W-:Y:S01]  /*29c0*/  UMOV UR6, 0x3b39803f ;  /* 0x3b39803f00067882 */ /* 0x000fe20000000000 */
[----:B------:R-:W-:-:S08]  /*29d0*/  UMOV UR7, 0x3c7abc9e ;  /* 0x3c7abc9e00077882 */ /* 0x000fd00000000000 */
[----:B------:R-:W-:-:S10]  /*29e0*/  @!P0 DMUL R6, R4, 1.80143985094819840000e+16 ;  /* 0x4350000004068828 */ /* 0x000fd40000000000 */
[----:B------:R-:W-:Y:S02]  /*29f0*/  @!P0 IMAD.MOV.U32 R5, RZ, RZ, R7 ;  /* 0x000000ffff058224 */ /* 0x000fe400078e0007 */
[----:B------:R-:W-:-:S03]  /*2a00*/  @!P0 IMAD.MOV.U32 R4, RZ, RZ, R6 ;  /* 0x000000ffff048224 */ /* 0x000fc600078e0006 */
[----:B------:R-:W-:Y:S02]  /*2a10*/  LOP3.LUT R5, R5, 0x800fffff, RZ, 0xc0, !PT ;  /* 0x800fffff05057812 */ /* 0x000fe400078ec0ff */
[----:B------:R-:W-:Y:S02]  /*2a20*/  MOV R20, R4 ;  /* 0x0000000400147202 */ /* 0x000fe40000000f00 */
[----:B------:R-:W-:-:S04]  /*2a30*/  LOP3.LUT R5, R5, 0x3ff00000, RZ, 0xfc, !PT ;  /* 0x3ff0000005057812 */ /* 0x000fc800078efcff */
[----:B------:R-:W-:Y:S01]  /*2a40*/  ISETP.GE.U32.AND P1, PT, R5, 0x3ff6a09f, PT ;  /* 0x3ff6a09f0500780c */ /* 0x000fe20003f26070 */
[----:B------:R-:W-:-:S12]  /*2a50*/  IMAD.MOV.U32 R21, RZ, RZ, R5 ;  /* 0x000000ffff157224 */ /* 0x000fd800078e0005 */
[----:B------:R-:W-:-:S04]  /*2a60*/  @P1 VIADD R4, R21, 0xfff00000 ;  /* 0xfff0000015041836 */ /* 0x000fc80000000000 */
[----:B------:R-:W-:Y:S01]  /*2a70*/  @P1 IMAD.MOV.U32 R21, RZ, RZ, R4 ;  /* 0x000000ffff151224 */ /* 0x000fe200078e0004 */
[----:B------:R-:W-:-:S05]  /*2a80*/  MOV R4, RZ ;  /* 0x000000ff00047202 */ /* 0x000fca0000000f00 */
[C---:B------:R-:W-:Y:S02]  /*2a90*/  DADD R8, R20.reuse, 1 ;  /* 0x3ff0000014087429 */ /* 0x040fe40000000000 */
[----:B------:R-:W-:-:S04]  /*2aa0*/  DADD R20, R20, -1 ;  /* 0xbff0000014147429 */ /* 0x000fc80000000000 */
[----:B------:R-:W0:Y:S02]  /*2ab0*/  MUFU.RCP64H R5, R9 ;  /* 0x0000000900057308 */ /* 0x000e240000001800 */
[----:B0-----:R-:W-:-:S08]  /*2ac0*/  DFMA R14, -R8, R4, 1 ;  /* 0x3ff00000080e742b */ /* 0x001fd00000000104 */
[----:B------:R-:W-:-:S08]  /*2ad0*/  DFMA R14, R14, R14, R14 ;  /* 0x0000000e0e0e722b */ /* 0x000fd0000000000e */
[----:B------:R-:W-:Y:S01]  /*2ae0*/  DFMA R14, R4, R14, R4 ;  /* 0x0000000e040e722b */ /* 0x000fe20000000004 */
[----:B------:R-:W-:Y:S02]  /*2af0*/  IMAD.MOV.U32 R4, RZ, RZ, 0x41ad3b5a ;  /* 0x41ad3b5aff047424 */ /* 0x000fe400078e00ff */
[----:B------:R-:W-:-:S05]  /*2b00*/  IMAD.MOV.U32 R5, RZ, RZ, 0x3ed0f5d2 ;  /* 0x3ed0f5d2ff057424 */ /* 0x000fca00078e00ff */
[----:B------:R-:W-:-:S08]  /*2b10*/  DMUL R50, R20, R14 ;  /* 0x0000000e14327228 */ /* 0x000fd00000000000 */
[----:B------:R-:W-:-:S08]  /*2b20*/  DFMA R50, R20, R14, R50 ;  /* 0x0000000e1432722b */ /* 0x000fd00000000032 */
[----:B------:R-:W-:Y:S02]  /*2b30*/  DMUL R12, R50, R50 ;  /* 0x00000032320c7228 */ /* 0x000fe40000000000 */
[----:B------:R-:W-:-:S06]  /*2b40*/  DADD R8, R20, -R50 ;  /* 0x0000000014087229 */ /* 0x000fcc0000000832 */
[----:B------:R-:W-:Y:S01]  /*2b50*/  DFMA R4, R12, UR4, R4 ;  /* 0x000000040c047c2b */ /* 0x000fe20008000004 */
[----:B------:R-:W-:Y:S01]  /*2b60*/  UMOV UR4, 0x75488a3f ;  /* 0x75488a3f00047882 */ /* 0x000fe20000000000 */
[----:B------:R-:W-:Y:S01]  /*2b70*/  UMOV UR5, 0x3ef3b20a ;  /* 0x3ef3b20a00057882 */ /* 0x000fe20000000000 */
[----:B------:R-:W-:-:S05]  /*2b80*/  DADD R8, R8, R8 ;  /* 0x0000000008087229 */ /* 0x000fca0000000008 */
[----:B------:R-:W-:Y:S01]  /*2b90*/  DFMA R4, R12, R4, UR4 ;  /* 0x000000040c047e2b */ /* 0x000fe20008000004 */
[----:B------:R-:W-:Y:S01]  /*2ba0*/  UMOV UR4, 0xe4faecd5 ;  /* 0xe4faecd500047882 */ /* 0x000fe20000000000 */
[----:B------:R-:W-:Y:S01]  /*2bb0*/  UMOV UR5, 0x3f1745cd ;  /* 0x3f1745cd00057882 */ /* 0x000fe20000000000 */
[-C--:B------:R-:W-:Y:S02]  /*2bc0*/  DFMA R8, R20, -R50.reuse, R8 ;  /* 0x800000321408722b */ /* 0x080fe40000000008 */
[----:B------:R-:W-:-:S03]  /*2bd0*/  DMUL R20, R50, R50 ;  /* 0x0000003232147228 */ /* 0x000fc60000000000 */
[----:B------:R-:W-:Y:S01]  /*2be0*/  DFMA R4, R12, R4, UR4 ;  /* 0x000000040c047e2b */ /* 0x000fe20008000004 */
[----:B------:R-:W-:Y:S01]  /*2bf0*/  UMOV UR4, 0x258a578b ;  /* 0x258a578b00047882 */ /* 0x000fe20000000000 */
[----:B------:R-:W-:Y:S01]  /*2c00*/  UMOV UR5, 0x3f3c71c7 ;  /* 0x3f3c71c700057882 */ /* 0x000fe20000000000 */
[----:B------:R-:W-:-:S05]  /*2c10*/  DMUL R8, R14, R8 ;  /* 0x000000080e087228 */ /* 0x000fca0000000000 */
[----:B------:R-:W-:Y:S01]  /*2c20*/  DFMA R4, R12, R4, UR4 ;  /* 0x000000040c047e2b */ /* 0x000fe20008000004 */
[----:B------:R-:W-:Y:S01]  /*2c30*/  UMOV UR4, 0x9242b910 ;  /* 0x9242b91000047882 */ /* 0x000fe20000000000 */
[----:B------:R-:W-:-:S03]  /*2c40*/  UMOV UR5, 0x3f624924 ;  /* 0x3f62492400057882 */ /* 0x000fc60000000000 */
[----:B------:R-:W-:Y:S01]  /*2c50*/  VIADD R15, R9, 0x100000 ;  /* 0x00100000090f7836 */ /* 0x000fe20000000000 */
[----:B------:R-:W-:Y:S02]  /*2c60*/  MOV R14, R8 ;  /* 0x00000008000e7202 */ /* 0x000fe40000000f00 */
[----:B------:R-:W-:Y:S01]  /*2c70*/  DFMA R4, R12, R4, UR4 ;  /* 0x000000040c047e2b */ /* 0x000fe20008000004 */
[----:B------:R-:W-:Y:S01]  /*2c80*/  UMOV UR4, 0x99999dfb ;  /* 0x99999dfb00047882 */ /* 0x000fe20000000000 */
[----:B------:R-:W-:-:S06]  /*2c90*/  UMOV UR5, 0x3f899999 ;  /* 0x3f89999900057882 */ /* 0x000fcc0000000000 */
[----:B------:R-:W-:Y:S01]  /*2ca0*/  DFMA R4, R12, R4, UR4 ;  /* 0x000000040c047e2b */ /* 0x000fe20008000004 */
[----:B------:R-:W-:Y:S01]  /*2cb0*/  UMOV UR4, 0x55555555 ;  /* 0x5555555500047882 */ /* 0x000fe20000000000 */
[----:B------:R-:W-:-:S06]  /*2cc0*/  UMOV UR5, 0x3fb55555 ;  /* 0x3fb5555500057882 */ /* 0x000fcc0000000000 */
[----:B------:R-:W-:-:S08]  /*2cd0*/  DFMA R48, R12, R4, UR4 ;  /* 0x000000040c307e2b */ /* 0x000fd00008000004 */
[----:B------:R-:W-:Y:S01]  /*2ce0*/  DADD R46, -R48, UR4 ;  /* 0x00000004302e7e29 */ /* 0x000fe20008000100 */
[----:B------:R-:W-:Y:S01]  /*2cf0*/  UMOV UR4, 0xb9e7b0 ;  /* 0x00b9e7b000047882 */ /* 0x000fe20000000000 */
[----:B------:R-:W-:-:S06]  /*2d00*/  UMOV UR5, 0x3c46a4cb ;  /* 0x3c46a4cb00057882 */ /* 0x000fcc0000000000 */
[----:B------:R-:W-:Y:S02]  /*2d10*/  DFMA R46, R12, R4, R46 ;  /* 0x000000040c2e722b */ /* 0x000fe4000000002e */
[C---:B------:R-:W-:Y:S02]  /*2d20*/  DFMA R4, R50.reuse, R50, -R20 ;  /* 0x000000323204722b */ /* 0x040fe40000000814 */
[----:B------:R-:W-:-:S04]  /*2d30*/  DMUL R12, R50, R20 ;  /* 0x00000014320c7228 */ /* 0x000fc80000000000 */
[----:B------:R-:W-:Y:S01]  /*2d40*/  DADD R46, R46, -UR4 ;  /* 0x800000042e2e7e29 */ /* 0x000fe20008000000 */
[----:B------:R-:W-:Y:S01]  /*2d50*/  UMOV UR4, 0x80000000 ;  /* 0x8000000000047882 */ /* 0x000fe20000000000 */
[C---:B------:R-:W-:Y:S01]  /*2d60*/  DFMA R14, R50.reuse, R14, R4 ;  /* 0x0000000e320e722b */ /* 0x040fe20000000004 */
[----:B------:R-:W-:Y:S01]  /*2d70*/  UMOV UR5, 0x43300000 ;  /* 0x4330000000057882 */ /* 0x000fe20000000000 */
[----:B------:R-:W-:-:S08]  /*2d80*/  DFMA R4, R50, R20, -R12 ;  /* 0x000000143204722b */ /* 0x000fd0000000080c */
[----:B------:R-:W-:Y:S02]  /*2d90*/  DFMA R4, R8, R20, R4 ;  /* 0x000000140804722b */ /* 0x000fe40000000004 */
[----:B------:R-:W-:-:S06]  /*2da0*/  DADD R20, R48, R46 ;  /* 0x0000000030147229 */ /* 0x000fcc000000002e */
[----:B------:R-:W-:Y:S02]  /*2db0*/  DFMA R4, R50, R14, R4 ;  /* 0x0000000e3204722b */ /* 0x000fe40000000004 */
[----:B------:R-:W-:-:S08]  /*2dc0*/  DADD R48, R48, -R20 ;  /* 0x0000000030307229 */ /* 0x000fd00000000814 */
[----:B------:R-:W-:Y:S02]  /*2dd0*/  DADD R48, R46, R48 ;  /* 0x000000002e307229 */ /* 0x000fe40000000030 */
[----:B------:R-:W-:-:S08]  /*2de0*/  DMUL R46, R20, R12 ;  /* 0x0000000c142e7228 */ /* 0x000fd00000000000 */
[----:B------:R-:W-:-:S08]  /*2df0*/  DFMA R14, R20, R12, -R46 ;  /* 0x0000000c140e722b */ /* 0x000fd0000000082e */
[----:B------:R-:W-:-:S08]  /*2e00*/  DFMA R4, R20, R4, R14 ;  /* 0x000000041404722b */ /* 0x000fd0000000000e */
[----:B------:R-:W-:-:S08]  /*2e10*/  DFMA R48, R48, R12, R4 ;  /* 0x0000000c3030722b */ /* 0x000fd00000000004 */
[----:B------:R-:W-:-:S08]  /*2e20*/  DADD R4, R46, R48 ;  /* 0x000000002e047229 */ /* 0x000fd00000000030 */
[--C-:B------:R-:W-:Y:S02]  /*2e30*/  DADD R12, R50, R4.reuse ;  /* 0x00000000320c7229 */ /* 0x100fe40000000004 */
[----:B------:R-:W-:-:S06]  /*2e40*/  DADD R46, R46, -R4 ;  /* 0x000000002e2e7229 */ /* 0x000fcc0000000804 */
[----:B------:R-:W-:Y:S02]  /*2e50*/  DADD R50, R50, -R12 ;  /* 0x0000000032327229 */ /* 0x000fe4000000080c */
[----:B------:R-:W-:-:S06]  /*2e60*/  DADD R46, R48, R46 ;  /* 0x00000000302e7229 */ /* 0x000fcc000000002e */
[----:B------:R-:W-:Y:S01]  /*2e70*/  DADD R50, R4, R50 ;  /* 0x0000000004327229 */ /* 0x000fe20000000032 */
[----:B------:R-:W-:Y:S02]  /*2e80*/  SHF.R.U32.HI R4, RZ, 0x14, R3 ;  /* 0x00000014ff047819 */ /* 0x000fe40000011603 */
[----:B------:R-:W-:Y:S01]  /*2e90*/  @!P0 LEA.HI R4, R7, 0xffffffca, RZ, 0xc ;  /* 0xffffffca07048811 */ /* 0x000fe200078f60ff */
[----:B------:R-:W-:-:S04]  /*2ea0*/  IMAD.MOV.U32 R7, RZ, RZ, 0x43300000 ;  /* 0x43300000ff077424 */ /* 0x000fc800078e00ff */
[----:B------:R-:W-:Y:S01]  /*2eb0*/  DADD R46, R46, R50 ;  /* 0x000000002e2e7229 */ /* 0x000fe20000000032 */
[C---:B------:R-:W-:Y:S02]  /*2ec0*/  VIADD R3, R4.reuse, 0xfffffc01 ;  /* 0xfffffc0104037836 */ /* 0x040fe40000000000 */
[----:B------:R-:W-:-:S05]  /*2ed0*/  @P1 VIADD R3, R4, 0xfffffc02 ;  /* 0xfffffc0204031836 */ /* 0x000fca0000000000 */
[----:B------:R-:W-:Y:S01]  /*2ee0*/  DADD R8, R8, R46 ;  /* 0x0000000008087229 */ /* 0x000fe2000000002e */
[----:B------:R-:W-:-:S06]  /*2ef0*/  LOP3.LUT R6, R3, 0x80000000, RZ, 0x3c, !PT ;  /* 0x8000000003067812 */ /* 0x000fcc00078e3cff */
[----:B------:R-:W-:Y:S01]  /*2f00*/  DADD R6, R6, -UR4 ;  /* 0x8000000406067e29 */ /* 0x000fe20008000000 */
[----:B------:R-:W-:Y:S01]  /*2f10*/  UMOV UR4, 0xfefa39ef ;  /* 0xfefa39ef00047882 */ /* 0x000fe20000000000 */
[----:B------:R-:W-:Y:S01]  /*2f20*/  DADD R14, R12, R8 ;  /* 0x000000000c0e7229 */ /* 0x000fe20000000008 */
[----:B------:R-:W-:-:S07]  /*2f30*/  UMOV UR5, 0x3fe62e42 ;  /* 0x3fe62e4200057882 */ /* 0x000fce0000000000 */
[--C-:B------:R-:W-:Y:S02]  /*2f40*/  DFMA R4, R6, UR4, R14.reuse ;  /* 0x0000000406047c2b */ /* 0x100fe4000800000e */
[----:B------:R-:W-:-:S06]  /*2f50*/  DADD R20, R12, -R14 ;  /* 0x000000000c147229 */ /* 0x000fcc000000080e */
[----:B------:R-:W-:Y:S02]  /*2f60*/  DFMA R12, R6, -UR4, R4 ;  /* 0x80000004060c7c2b */ /* 0x000fe40008000004 */
[----:B------:R-:W-:-:S06]  /*2f70*/  DADD R20, R8, R20 ;  /* 0x0000000008147229 */ /* 0x000fcc0000000014 */
[----:B------:R-:W-:Y:S01]  /*2f80*/  DADD R12, -R14, R12 ;  /* 0x000000000e0c7229 */ /* 0x000fe2000000010c */
[----:B------:R-:W-:Y:S01]  /*2f90*/  MOV R14, 0x652b82fe ;  /* 0x652b82fe000e7802 */ /* 0x000fe20000000f00 */
[----:B------:R-:W-:-:S06]  /*2fa0*/  IMAD.MOV.U32 R15, RZ, RZ, 0x3ff71547 ;  /* 0x3ff71547ff0f7424 */ /* 0x000fcc00078e00ff */
[----:B------:R-:W-:-:S08]  /*2fb0*/  DADD R8, R20, -R12 ;  /* 0x0000000014087229 */ /* 0x000fd0000000080c */
[----:B------:R-:W-:-:S08]  /*2fc0*/  DFMA R8, R6, UR6, R8 ;  /* 0x0000000606087c2b */ /* 0x000fd00008000008 */
[----:B------:R-:W-:-:S08]  /*2fd0*/  DADD R6, R4, R8 ;  /* 0x0000000004067229 */ /* 0x000fd00000000008 */
[----:B------:R-:W-:Y:S02]  /*2fe0*/  DADD R12, R4, -R6 ;  /* 0x00000000040c7229 */ /* 0x000fe40000000806 */
[----:B------:R-:W-:-:S06]  /*2ff0*/  DMUL R4, R6, 6 ;  /* 0x4018000006047828 */ /* 0x000fcc0000000000 */
[----:B------:R-:W-:Y:S02]  /*3000*/  DADD R8, R8, R12 ;  /* 0x0000000008087229 */ /* 0x000fe4000000000c */
[----:B------:R-:W-:-:S08]  /*3010*/  DFMA R6, R6, 6, -R4 ;  /* 0x401800000606782b */ /* 0x000fd00000000804 */
[----:B------:R-:W-:-:S08]  /*3020*/  DFMA R8, R8, 6, R6 ;  /* 0x401800000808782b */ /* 0x000fd00000000006 */
[----:B------:R-:W-:-:S08]  /*3030*/  DADD R20, R4, R8 ;  /* 0x0000000004147229 */ /* 0x000fd00000000008 */
[----:B------:R-:W-:Y:S02]  /*3040*/  DFMA R14, R20, R14, 6.75539944105574400000e+15 ;  /* 0x43380000140e742b */ /* 0x000fe4000000000e */
[----:B------:R-:W-:Y:S01]  /*3050*/  FSETP.GEU.AND P0, PT, |R21|, 4.1917929649353027344, PT ;  /* 0x4086232b1500780b */ /* 0x000fe20003f0e200 */
[----:B------:R-:W-:-:S05]  /*3060*/  DADD R4, R4, -R20 ;  /* 0x0000000004047229 */ /* 0x000fca0000000814 */
[----:B------:R-:W-:-:S03]  /*3070*/  DADD R6, R14, -6.75539944105574400000e+15 ;  /* 0xc33800000e067429 */ /* 0x000fc60000000000 */
[----:B------:R-:W-:-:S05]  /*3080*/  DADD R8, R8, R4 ;  /* 0x0000000008087229 */ /* 0x000fca0000000004 */
[----:B------:R-:W-:Y:S01]  /*3090*/  DFMA R12, R6, -UR4, R20 ;  /* 0x80000004060c7c2b */ /* 0x000fe20008000014 */
[----:B------:R-:W-:Y:S01]  /*30a0*/  UMOV UR4, 0x3b39803f ;  /* 0x3b39803f00047882 */ /* 0x000fe20000000000 */
[----:B------:R-:W-:-:S06]  /*30b0*/  UMOV UR5, 0x3c7abc9e ;  /* 0x3c7abc9e00057882 */ /* 0x000fcc0000000000 */
[----:B------:R-:W-:Y:S01]  /*30c0*/  DFMA R12, R6, -UR4, R12 ;  /* 0x80000004060c7c2b */ /* 0x000fe2000800000c */
[----:B------:R-:W-:Y:S01]  /*30d0*/  UMOV UR4, 0x69ce2bdf ;  /* 0x69ce2bdf00047882 */ /* 0x000fe20000000000 */
[----:B------:R-:W-:Y:S01]  /*30e0*/  IMAD.MOV.U32 R6, RZ, RZ, -0x35dec16 ;  /* 0xfca213eaff067424 */ /* 0x000fe200078e00ff */
[----:B------:R-:W-:Y:S01]  /*30f0*/  UMOV UR5, 0x3e5ade15 ;  /* 0x3e5ade1500057882 */ /* 0x000fe20000000000 */
[----:B------:R-:W-:-:S06]  /*3100*/  IMAD.MOV.U32 R7, RZ, RZ, 0x3e928af3 ;  /* 0x3e928af3ff077424 */ /* 0x000fcc00078e00ff */
[----:B------:R-:W-:Y:S01]  /*3110*/  DFMA R6, R12, UR4, R6 ;  /* 0x000000040c067c2b */ /* 0x000fe20008000006 */
[----:B------:R-:W-:Y:S01]  /*3120*/  UMOV UR4, 0x62401315 ;  /* 0x6240131500047882 */ /* 0x000fe20000000000 */
[----:B------:R-:W-:-:S06]  /*3130*/  UMOV UR5, 0x3ec71dee ;  /* 0x3ec71dee00057882 */ /* 0x000fcc0000000000 */
[----:B------:R-:W-:Y:S01]  /*3140*/  DFMA R6, R12, R6, UR4 ;  /* 0x000000040c067e2b */ /* 0x000fe20008000006 */
        /* <DEDUP_REMOVED lines=20> */
[----:B------:R-:W-:-:S08]  /*3290*/  DFMA R6, R12, R6, UR4 ;  /* 0x000000040c067e2b */ /* 0x000fd00008000006 */
[----:B------:R-:W-:-:S08]  /*32a0*/  DFMA R6, R12, R6, 1 ;  /* 0x3ff000000c06742b */ /* 0x000fd00000000006 */
[----:B------:R-:W-:-:S10]  /*32b0*/  DFMA R6, R12, R6, 1 ;  /* 0x3ff000000c06742b */ /* 0x000fd40000000006 */
[----:B------:R-:W-:Y:S01]  /*32c0*/  LEA R13, R14, R7, 0x14 ;  /* 0x000000070e0d7211 */ /* 0x000fe200078ea0ff */
[----:B------:R-:W-:Y:S01]  /*32d0*/  IMAD.MOV.U32 R12, RZ, RZ, R6 ;  /* 0x000000ffff0c7224 */ /* 0x000fe200078e0006 */
[----:B------:R-:W-:Y:S06]  /*32e0*/  @!P0 BRA `(.L_x_76) ;  /* 0x0000000000308947 */ /* 0x000fec0003800000 */
[----:B------:R-:W-:Y:S01]  /*32f0*/  FSETP.GEU.AND P1, PT, |R21|, 4.2275390625, PT ;  /* 0x408748001500780b */ /* 0x000fe20003f2e200 */
[C---:B------:R-:W-:Y:S02]  /*3300*/  DADD R12, R20.reuse, +INF ;  /* 0x7ff00000140c7429 */ /* 0x040fe40000000000 */
[----:B------:R-:W-:-:S08]  /*3310*/  DSETP.GEU.AND P0, PT, R20, RZ, PT ;  /* 0x000000ff1400722a */ /* 0x000fd00003f0e000 */
[----:B------:R-:W-:Y:S02]  /*3320*/  FSEL R12, R12, RZ, P0 ;  /* 0x000000ff0c0c7208 */ /* 0x000fe40000000000 */
[----:B------:R-:W-:Y:S02]  /*3330*/  @!P1 LEA.HI R4, R14, R14, RZ, 0x1 ;  /* 0x0000000e0e049211 */ /* 0x000fe400078f08ff */
[----:B------:R-:W-:Y:S02]  /*3340*/  FSEL R13, R13, RZ, P0 ;  /* 0x000000ff0d0d7208 */ /* 0x000fe40000000000 */
[----:B------:R-:W-:-:S05]  /*3350*/  @!P1 SHF.R.S32.HI R4, RZ, 0x1, R4 ;  /* 0x00000001ff049819 */ /* 0x000fca0000011404 */
[----:B------:R-:W-:Y:S02]  /*3360*/  @!P1 IMAD.IADD R3, R14, 0x1, -R4 ;  /* 0x000000010e039824 */ /* 0x000fe400078e0a04 */
[----:B------:R-:W-:Y:S01]  /*3370*/  @!P1 IMAD R7, R4, 0x100000, R7 ;  /* 0x0010000004079824 */ /* 0x000fe200078e0207 */
[----:B------:R-:W-:Y:S02]  /*3380*/  @!P1 MOV R4, RZ ;  /* 0x000000ff00049202 */ /* 0x000fe40000000f00 */
[----:B------:R-:W-:-:S06]  /*3390*/  @!P1 LEA R5, R3, 0x3ff00000, 0x14 ;  /* 0x3ff0000003059811 */ /* 0x000fcc00078ea0ff */
[----:B------:R-:W-:-:S11]  /*33a0*/  @!P1 DMUL R12, R6, R4 ;  /* 0x00000004060c9228 */ /* 0x000fd60000000000 */
.L_x_76:
[----:B------:R-:W-:Y:S01]  /*33b0*/  DFMA R8, R8, R12, R12 ;  /* 0x0000000c0808722b */ /* 0x000fe2000000000c */
[----:B------:R-:W-:Y:S01]  /*33c0*/  IMAD.MOV.U32 R6, RZ, RZ, R0 ;  /* 0x000000ffff067224 */ /* 0x000fe200078e0000 */
[----:B------:R-:W-:Y:S01]  /*33d0*/  DSETP.NEU.AND P0, PT, |R12|, +INF , PT ;  /* 0x7ff000000c00742a */ /* 0x000fe20003f0d200 */
[----:B------:R-:W-:-:S07]  /*33e0*/  IMAD.MOV.U32 R7, RZ, RZ, 0x0 ;  /* 0x00000000ff077424 */ /* 0x000fce00078e00ff */
[----:B------:R-:W-:Y:S02]  /*33f0*/  FSEL R4, R12, R8, !P0 ;  /* 0x000000080c047208 */ /* 0x000fe40004000000 */
[----:B------:R-:W-:Y:S01]  /*3400*/  FSEL R3, R13, R9, !P0 ;  /* 0x000000090d037208 */ /* 0x000fe20004000000 */
[----:B------:R-:W-:Y:S06]  /*3410*/  RET.REL.NODEC R6 `(_Z15Force_update_1DPdS_S_S_S_S_S_S_S_S_S_S_ddj) ;  /* 0xffffffc806f87950 */ /* 0x000fec0003c3ffff */
.L_x_77:
        /* <DEDUP_REMOVED lines=14> */
.L_x_82:


//--------------------- .nv.global.init           --------------------------
	.section	.nv.global.init,"aw",@progbits
.nv.global.init:
	.type		$str,@object
	.size		$str,($str$1 - $str)
$str:
        /*0000*/ 	.byte	0x64, 0x20, 0x21, 0x3d, 0x20, 0x30, 0x00
	.type		$str$1,@object
	.size		$str$1,(__unnamed_1 - $str$1)
$str$1:
        /*0007*/ 	.byte	0x2f, 0x74, 0x6d, 0x70, 0x2f, 0x73, 0x61, 0x73, 0x73, 0x5f, 0x63, 0x75, 0x5f, 0x79, 0x73, 0x77
        /*0017*/ 	.byte	0x79, 0x73, 0x74, 0x6b, 0x69, 0x2f, 0x6b, 0x2e, 0x63, 0x75, 0x00
	.type		__unnamed_1,@object
	.size		__unnamed_1,(.L_0 - __unnamed_1)
__unnamed_1:
        /*0022*/ 	.byte	0x76, 0x6f, 0x69, 0x64, 0x20, 0x46, 0x6f, 0x72, 0x63, 0x65, 0x5f, 0x75, 0x70, 0x64, 0x61, 0x74
        /* <DEDUP_REMOVED lines=9> */
        /*00c2*/ 	.byte	0x69, 0x67, 0x6e, 0x65, 0x64, 0x20, 0x69, 0x6e, 0x74, 0x29, 0x00
.L_0:


//--------------------- .nv.shared.reserved.0     --------------------------
	.section	.nv.shared.reserved.0,"aw",@nobits
	.weak		__nv_reservedSMEM_offset_0_alias
	.size		__nv_reservedSMEM_offset_0_alias, 0, 64
	.other		__nv_reservedSMEM_offset_0_alias,@"STO_CUDA_RESERVED_SHARED STV_DEFAULT"
__nv_reservedSMEM_offset_0_alias:
	.zero		0
	.zero		64


//--------------------- .nv.constant0._Z13vel_update_1DPdS_S_S_S_S_S_S_S_dS_ --------------------------
	.section	.nv.constant0._Z13vel_update_1DPdS_S_S_S_S_S_S_S_dS_,"a",@progbits
	.sectionflags	@""
	.align	4
.nv.constant0._Z13vel_update_1DPdS_S_S_S_S_S_S_S_dS_:
	.zero		984


//--------------------- .nv.constant0._Z13pos_update_1DPdS_S_S_S_S_S_S_S_S_S_S_S_d --------------------------
	.section	.nv.constant0._Z13pos_update_1DPdS_S_S_S_S_S_S_S_S_S_S_S_d,"a",@progbits
	.sectionflags	@""
	.align	4
.nv.constant0._Z13pos_update_1DPdS_S_S_S_S_S_S_S_S_S_S_S_d:
	.zero		1008


//--------------------- .nv.constant0._Z15Force_update_1DPdS_S_S_S_S_S_S_S_S_S_S_ddj --------------------------
	.section	.nv.constant0._Z15Force_update_1DPdS_S_S_S_S_S_S_S_S_S_S_ddj,"a",@progbits
	.sectionflags	@""
	.align	4
.nv.constant0._Z15Force_update_1DPdS_S_S_S_S_S_S_S_S_S_S_ddj:
	.zero		1012


//--------------------- SYMBOLS --------------------------

	.type		.nv.reservedSmem.offset0,@object
	.size		.nv.reservedSmem.offset0,0x4
	.type		__assertfail,@function
